//
// Generated by NVIDIA NVVM Compiler
//
// Compiler Build ID: CL-36424714
// Cuda compilation tools, release 13.0, V13.0.88
// Based on NVVM 20.0.0
//

.version 9.0
.target sm_100
.address_size 64

	// .globl	_Z19naiveSoftmax_kernelPfS_ii
.extern .shared .align 16 .b8 s_data[];
.extern .shared .align 16 .b8 sdata[];

.visible .entry _Z19naiveSoftmax_kernelPfS_ii(
	.param .u64 .ptr .align 1 _Z19naiveSoftmax_kernelPfS_ii_param_0,
	.param .u64 .ptr .align 1 _Z19naiveSoftmax_kernelPfS_ii_param_1,
	.param .u32 _Z19naiveSoftmax_kernelPfS_ii_param_2,
	.param .u32 _Z19naiveSoftmax_kernelPfS_ii_param_3
)
{
	.reg .pred 	%p<29>;
	.reg .b32 	%r<146>;
	.reg .b32 	%f<496>;
	.reg .b64 	%rd<37>;

	ld.param.u64 	%rd7, [_Z19naiveSoftmax_kernelPfS_ii_param_0];
	ld.param.u64 	%rd8, [_Z19naiveSoftmax_kernelPfS_ii_param_1];
	ld.param.u32 	%r52, [_Z19naiveSoftmax_kernelPfS_ii_param_2];
	ld.param.u32 	%r51, [_Z19naiveSoftmax_kernelPfS_ii_param_3];
	cvta.to.global.u64 	%rd1, %rd8;
	cvta.to.global.u64 	%rd2, %rd7;
	mov.u32 	%r53, %tid.x;
	mov.u32 	%r54, %ntid.x;
	mov.u32 	%r55, %ctaid.x;
	mad.lo.s32 	%r1, %r54, %r55, %r53;
	setp.ge.s32 	%p1, %r1, %r52;
	@%p1 bra 	$L__BB0_38;
	setp.lt.s32 	%p2, %r51, 1;
	mov.f32 	%f486, 0fFF800000;
	@%p2 bra 	$L__BB0_14;
	mul.lo.s32 	%r2, %r51, %r1;
	and.b32  	%r3, %r51, 15;
	setp.lt.u32 	%p3, %r51, 16;
	mov.f32 	%f486, 0fFF800000;
	mov.b32 	%r129, 0;
	@%p3 bra 	$L__BB0_5;
	and.b32  	%r129, %r51, 2147483632;
	neg.s32 	%r135, %r129;
	add.s64 	%rd3, %rd2, 32;
	mov.f32 	%f486, 0fFF800000;
	mov.u32 	%r134, %r2;
$L__BB0_4:
	.pragma "nounroll";
	mul.wide.s32 	%rd9, %r134, 4;
	add.s64 	%rd10, %rd3, %rd9;
	ld.global.f32 	%f30, [%rd10+-32];
	max.f32 	%f31, %f30, %f486;
	ld.global.f32 	%f32, [%rd10+-28];
	max.f32 	%f33, %f32, %f31;
	ld.global.f32 	%f34, [%rd10+-24];
	max.f32 	%f35, %f34, %f33;
	ld.global.f32 	%f36, [%rd10+-20];
	max.f32 	%f37, %f36, %f35;
	ld.global.f32 	%f38, [%rd10+-16];
	max.f32 	%f39, %f38, %f37;
	ld.global.f32 	%f40, [%rd10+-12];
	max.f32 	%f41, %f40, %f39;
	ld.global.f32 	%f42, [%rd10+-8];
	max.f32 	%f43, %f42, %f41;
	ld.global.f32 	%f44, [%rd10+-4];
	max.f32 	%f45, %f44, %f43;
	ld.global.f32 	%f46, [%rd10];
	max.f32 	%f47, %f46, %f45;
	ld.global.f32 	%f48, [%rd10+4];
	max.f32 	%f49, %f48, %f47;
	ld.global.f32 	%f50, [%rd10+8];
	max.f32 	%f51, %f50, %f49;
	ld.global.f32 	%f52, [%rd10+12];
	max.f32 	%f53, %f52, %f51;
	ld.global.f32 	%f54, [%rd10+16];
	max.f32 	%f55, %f54, %f53;
	ld.global.f32 	%f56, [%rd10+20];
	max.f32 	%f57, %f56, %f55;
	ld.global.f32 	%f58, [%rd10+24];
	max.f32 	%f59, %f58, %f57;
	ld.global.f32 	%f60, [%rd10+28];
	max.f32 	%f486, %f60, %f59;
	add.s32 	%r135, %r135, 16;
	add.s32 	%r134, %r134, 16;
	setp.eq.s32 	%p4, %r135, 0;
	@%p4 bra 	$L__BB0_5;
	bra.uni 	$L__BB0_4;
$L__BB0_5:
	setp.eq.s32 	%p5, %r3, 0;
	@%p5 bra 	$L__BB0_14;
	and.b32  	%r7, %r51, 7;
	setp.lt.u32 	%p6, %r3, 8;
	@%p6 bra 	$L__BB0_8;
	add.s32 	%r57, %r129, %r2;
	mul.wide.s32 	%rd11, %r57, 4;
	add.s64 	%rd12, %rd2, %rd11;
	ld.global.f32 	%f62, [%rd12];
	max.f32 	%f63, %f62, %f486;
	ld.global.f32 	%f64, [%rd12+4];
	max.f32 	%f65, %f64, %f63;
	ld.global.f32 	%f66, [%rd12+8];
	max.f32 	%f67, %f66, %f65;
	ld.global.f32 	%f68, [%rd12+12];
	max.f32 	%f69, %f68, %f67;
	ld.global.f32 	%f70, [%rd12+16];
	max.f32 	%f71, %f70, %f69;
	ld.global.f32 	%f72, [%rd12+20];
	max.f32 	%f73, %f72, %f71;
	ld.global.f32 	%f74, [%rd12+24];
	max.f32 	%f75, %f74, %f73;
	ld.global.f32 	%f76, [%rd12+28];
	max.f32 	%f486, %f76, %f75;
	add.s32 	%r129, %r129, 8;
$L__BB0_8:
	setp.eq.s32 	%p7, %r7, 0;
	@%p7 bra 	$L__BB0_14;
	and.b32  	%r10, %r51, 3;
	setp.lt.u32 	%p8, %r7, 4;
	@%p8 bra 	$L__BB0_11;
	add.s32 	%r58, %r129, %r2;
	mul.wide.s32 	%rd13, %r58, 4;
	add.s64 	%rd14, %rd2, %rd13;
	ld.global.f32 	%f78, [%rd14];
	max.f32 	%f79, %f78, %f486;
	ld.global.f32 	%f80, [%rd14+4];
	max.f32 	%f81, %f80, %f79;
	ld.global.f32 	%f82, [%rd14+8];
	max.f32 	%f83, %f82, %f81;
	ld.global.f32 	%f84, [%rd14+12];
	max.f32 	%f486, %f84, %f83;
	add.s32 	%r129, %r129, 4;
$L__BB0_11:
	setp.eq.s32 	%p9, %r10, 0;
	@%p9 bra 	$L__BB0_14;
	add.s32 	%r133, %r129, %r2;
	neg.s32 	%r132, %r10;
$L__BB0_13:
	.pragma "nounroll";
	mul.wide.s32 	%rd15, %r133, 4;
	add.s64 	%rd16, %rd2, %rd15;
	ld.global.f32 	%f85, [%rd16];
	max.f32 	%f486, %f85, %f486;
	add.s32 	%r133, %r133, 1;
	add.s32 	%r132, %r132, 1;
	setp.ne.s32 	%p10, %r132, 0;
	@%p10 bra 	$L__BB0_13;
$L__BB0_14:
	setp.lt.s32 	%p11, %r51, 1;
	mov.f32 	%f494, 0f00000000;
	@%p11 bra 	$L__BB0_26;
	mul.lo.s32 	%r19, %r51, %r1;
	and.b32  	%r20, %r51, 7;
	setp.lt.u32 	%p12, %r51, 8;
	mov.f32 	%f494, 0f00000000;
	mov.b32 	%r136, 0;
	@%p12 bra 	$L__BB0_18;
	and.b32  	%r136, %r51, 2147483640;
	neg.s32 	%r140, %r136;
	add.s64 	%rd4, %rd2, 16;
	mov.f32 	%f494, 0f00000000;
	mov.u32 	%r139, %r19;
$L__BB0_17:
	.pragma "nounroll";
	mul.wide.s32 	%rd17, %r139, 4;
	add.s64 	%rd18, %rd4, %rd17;
	ld.global.f32 	%f90, [%rd18+-16];
	sub.f32 	%f91, %f90, %f486;
	fma.rn.f32 	%f92, %f91, 0f3BBB989D, 0f3F000000;
	cvt.sat.f32.f32 	%f93, %f92;
	mov.f32 	%f94, 0f4B400001;
	mov.f32 	%f95, 0f437C0000;
	fma.rm.f32 	%f96, %f93, %f95, %f94;
	add.f32 	%f97, %f96, 0fCB40007F;
	neg.f32 	%f98, %f97;
	fma.rn.f32 	%f99, %f91, 0f3FB8AA3B, %f98;
	fma.rn.f32 	%f100, %f91, 0f32A57060, %f99;
	mov.b32 	%r60, %f96;
	shl.b32 	%r61, %r60, 23;
	mov.b32 	%f101, %r61;
	ex2.approx.ftz.f32 	%f102, %f100;
	fma.rn.f32 	%f103, %f102, %f101, %f494;
	ld.global.f32 	%f104, [%rd18+-12];
	sub.f32 	%f105, %f104, %f486;
	fma.rn.f32 	%f106, %f105, 0f3BBB989D, 0f3F000000;
	cvt.sat.f32.f32 	%f107, %f106;
	fma.rm.f32 	%f108, %f107, %f95, %f94;
	add.f32 	%f109, %f108, 0fCB40007F;
	neg.f32 	%f110, %f109;
	fma.rn.f32 	%f111, %f105, 0f3FB8AA3B, %f110;
	fma.rn.f32 	%f112, %f105, 0f32A57060, %f111;
	mov.b32 	%r62, %f108;
	shl.b32 	%r63, %r62, 23;
	mov.b32 	%f113, %r63;
	ex2.approx.ftz.f32 	%f114, %f112;
	fma.rn.f32 	%f115, %f114, %f113, %f103;
	ld.global.f32 	%f116, [%rd18+-8];
	sub.f32 	%f117, %f116, %f486;
	fma.rn.f32 	%f118, %f117, 0f3BBB989D, 0f3F000000;
	cvt.sat.f32.f32 	%f119, %f118;
	fma.rm.f32 	%f120, %f119, %f95, %f94;
	add.f32 	%f121, %f120, 0fCB40007F;
	neg.f32 	%f122, %f121;
	fma.rn.f32 	%f123, %f117, 0f3FB8AA3B, %f122;
	fma.rn.f32 	%f124, %f117, 0f32A57060, %f123;
	mov.b32 	%r64, %f120;
	shl.b32 	%r65, %r64, 23;
	mov.b32 	%f125, %r65;
	ex2.approx.ftz.f32 	%f126, %f124;
	fma.rn.f32 	%f127, %f126, %f125, %f115;
	ld.global.f32 	%f128, [%rd18+-4];
	sub.f32 	%f129, %f128, %f486;
	fma.rn.f32 	%f130, %f129, 0f3BBB989D, 0f3F000000;
	cvt.sat.f32.f32 	%f131, %f130;
	fma.rm.f32 	%f132, %f131, %f95, %f94;
	add.f32 	%f133, %f132, 0fCB40007F;
	neg.f32 	%f134, %f133;
	fma.rn.f32 	%f135, %f129, 0f3FB8AA3B, %f134;
	fma.rn.f32 	%f136, %f129, 0f32A57060, %f135;
	mov.b32 	%r66, %f132;
	shl.b32 	%r67, %r66, 23;
	mov.b32 	%f137, %r67;
	ex2.approx.ftz.f32 	%f138, %f136;
	fma.rn.f32 	%f139, %f138, %f137, %f127;
	ld.global.f32 	%f140, [%rd18];
	sub.f32 	%f141, %f140, %f486;
	fma.rn.f32 	%f142, %f141, 0f3BBB989D, 0f3F000000;
	cvt.sat.f32.f32 	%f143, %f142;
	fma.rm.f32 	%f144, %f143, %f95, %f94;
	add.f32 	%f145, %f144, 0fCB40007F;
	neg.f32 	%f146, %f145;
	fma.rn.f32 	%f147, %f141, 0f3FB8AA3B, %f146;
	fma.rn.f32 	%f148, %f141, 0f32A57060, %f147;
	mov.b32 	%r68, %f144;
	shl.b32 	%r69, %r68, 23;
	mov.b32 	%f149, %r69;
	ex2.approx.ftz.f32 	%f150, %f148;
	fma.rn.f32 	%f151, %f150, %f149, %f139;
	ld.global.f32 	%f152, [%rd18+4];
	sub.f32 	%f153, %f152, %f486;
	fma.rn.f32 	%f154, %f153, 0f3BBB989D, 0f3F000000;
	cvt.sat.f32.f32 	%f155, %f154;
	fma.rm.f32 	%f156, %f155, %f95, %f94;
	add.f32 	%f157, %f156, 0fCB40007F;
	neg.f32 	%f158, %f157;
	fma.rn.f32 	%f159, %f153, 0f3FB8AA3B, %f158;
	fma.rn.f32 	%f160, %f153, 0f32A57060, %f159;
	mov.b32 	%r70, %f156;
	shl.b32 	%r71, %r70, 23;
	mov.b32 	%f161, %r71;
	ex2.approx.ftz.f32 	%f162, %f160;
	fma.rn.f32 	%f163, %f162, %f161, %f151;
	ld.global.f32 	%f164, [%rd18+8];
	sub.f32 	%f165, %f164, %f486;
	fma.rn.f32 	%f166, %f165, 0f3BBB989D, 0f3F000000;
	cvt.sat.f32.f32 	%f167, %f166;
	fma.rm.f32 	%f168, %f167, %f95, %f94;
	add.f32 	%f169, %f168, 0fCB40007F;
	neg.f32 	%f170, %f169;
	fma.rn.f32 	%f171, %f165, 0f3FB8AA3B, %f170;
	fma.rn.f32 	%f172, %f165, 0f32A57060, %f171;
	mov.b32 	%r72, %f168;
	shl.b32 	%r73, %r72, 23;
	mov.b32 	%f173, %r73;
	ex2.approx.ftz.f32 	%f174, %f172;
	fma.rn.f32 	%f175, %f174, %f173, %f163;
	ld.global.f32 	%f176, [%rd18+12];
	sub.f32 	%f177, %f176, %f486;
	fma.rn.f32 	%f178, %f177, 0f3BBB989D, 0f3F000000;
	cvt.sat.f32.f32 	%f179, %f178;
	fma.rm.f32 	%f180, %f179, %f95, %f94;
	add.f32 	%f181, %f180, 0fCB40007F;
	neg.f32 	%f182, %f181;
	fma.rn.f32 	%f183, %f177, 0f3FB8AA3B, %f182;
	fma.rn.f32 	%f184, %f177, 0f32A57060, %f183;
	mov.b32 	%r74, %f180;
	shl.b32 	%r75, %r74, 23;
	mov.b32 	%f185, %r75;
	ex2.approx.ftz.f32 	%f186, %f184;
	fma.rn.f32 	%f494, %f186, %f185, %f175;
	add.s32 	%r140, %r140, 8;
	add.s32 	%r139, %r139, 8;
	setp.eq.s32 	%p13, %r140, 0;
	@%p13 bra 	$L__BB0_18;
	bra.uni 	$L__BB0_17;
$L__BB0_18:
	setp.eq.s32 	%p14, %r20, 0;
	@%p14 bra 	$L__BB0_26;
	and.b32  	%r28, %r51, 3;
	setp.lt.u32 	%p15, %r20, 4;
	@%p15 bra 	$L__BB0_21;
	add.s32 	%r76, %r136, %r19;
	mul.wide.s32 	%rd19, %r76, 4;
	add.s64 	%rd20, %rd2, %rd19;
	ld.global.f32 	%f188, [%rd20];
	sub.f32 	%f189, %f188, %f486;
	fma.rn.f32 	%f190, %f189, 0f3BBB989D, 0f3F000000;
	cvt.sat.f32.f32 	%f191, %f190;
	mov.f32 	%f192, 0f4B400001;
	mov.f32 	%f193, 0f437C0000;
	fma.rm.f32 	%f194, %f191, %f193, %f192;
	add.f32 	%f195, %f194, 0fCB40007F;
	neg.f32 	%f196, %f195;
	fma.rn.f32 	%f197, %f189, 0f3FB8AA3B, %f196;
	fma.rn.f32 	%f198, %f189, 0f32A57060, %f197;
	mov.b32 	%r77, %f194;
	shl.b32 	%r78, %r77, 23;
	mov.b32 	%f199, %r78;
	ex2.approx.ftz.f32 	%f200, %f198;
	fma.rn.f32 	%f201, %f200, %f199, %f494;
	ld.global.f32 	%f202, [%rd20+4];
	sub.f32 	%f203, %f202, %f486;
	fma.rn.f32 	%f204, %f203, 0f3BBB989D, 0f3F000000;
	cvt.sat.f32.f32 	%f205, %f204;
	fma.rm.f32 	%f206, %f205, %f193, %f192;
	add.f32 	%f207, %f206, 0fCB40007F;
	neg.f32 	%f208, %f207;
	fma.rn.f32 	%f209, %f203, 0f3FB8AA3B, %f208;
	fma.rn.f32 	%f210, %f203, 0f32A57060, %f209;
	mov.b32 	%r79, %f206;
	shl.b32 	%r80, %r79, 23;
	mov.b32 	%f211, %r80;
	ex2.approx.ftz.f32 	%f212, %f210;
	fma.rn.f32 	%f213, %f212, %f211, %f201;
	ld.global.f32 	%f214, [%rd20+8];
	sub.f32 	%f215, %f214, %f486;
	fma.rn.f32 	%f216, %f215, 0f3BBB989D, 0f3F000000;
	cvt.sat.f32.f32 	%f217, %f216;
	fma.rm.f32 	%f218, %f217, %f193, %f192;
	add.f32 	%f219, %f218, 0fCB40007F;
	neg.f32 	%f220, %f219;
	fma.rn.f32 	%f221, %f215, 0f3FB8AA3B, %f220;
	fma.rn.f32 	%f222, %f215, 0f32A57060, %f221;
	mov.b32 	%r81, %f218;
	shl.b32 	%r82, %r81, 23;
	mov.b32 	%f223, %r82;
	ex2.approx.ftz.f32 	%f224, %f222;
	fma.rn.f32 	%f225, %f224, %f223, %f213;
	ld.global.f32 	%f226, [%rd20+12];
	sub.f32 	%f227, %f226, %f486;
	fma.rn.f32 	%f228, %f227, 0f3BBB989D, 0f3F000000;
	cvt.sat.f32.f32 	%f229, %f228;
	fma.rm.f32 	%f230, %f229, %f193, %f192;
	add.f32 	%f231, %f230, 0fCB40007F;
	neg.f32 	%f232, %f231;
	fma.rn.f32 	%f233, %f227, 0f3FB8AA3B, %f232;
	fma.rn.f32 	%f234, %f227, 0f32A57060, %f233;
	mov.b32 	%r83, %f230;
	shl.b32 	%r84, %r83, 23;
	mov.b32 	%f235, %r84;
	ex2.approx.ftz.f32 	%f236, %f234;
	fma.rn.f32 	%f494, %f236, %f235, %f225;
	add.s32 	%r136, %r136, 4;
$L__BB0_21:
	setp.eq.s32 	%p16, %r28, 0;
	@%p16 bra 	$L__BB0_26;
	setp.eq.s32 	%p17, %r28, 1;
	@%p17 bra 	$L__BB0_24;
	add.s32 	%r85, %r136, %r19;
	mul.wide.s32 	%rd21, %r85, 4;
	add.s64 	%rd22, %rd2, %rd21;
	ld.global.f32 	%f238, [%rd22];
	sub.f32 	%f239, %f238, %f486;
	fma.rn.f32 	%f240, %f239, 0f3BBB989D, 0f3F000000;
	cvt.sat.f32.f32 	%f241, %f240;
	mov.f32 	%f242, 0f4B400001;
	mov.f32 	%f243, 0f437C0000;
	fma.rm.f32 	%f244, %f241, %f243, %f242;
	add.f32 	%f245, %f244, 0fCB40007F;
	neg.f32 	%f246, %f245;
	fma.rn.f32 	%f247, %f239, 0f3FB8AA3B, %f246;
	fma.rn.f32 	%f248, %f239, 0f32A57060, %f247;
	mov.b32 	%r86, %f244;
	shl.b32 	%r87, %r86, 23;
	mov.b32 	%f249, %r87;
	ex2.approx.ftz.f32 	%f250, %f248;
	fma.rn.f32 	%f251, %f250, %f249, %f494;
	ld.global.f32 	%f252, [%rd22+4];
	sub.f32 	%f253, %f252, %f486;
	fma.rn.f32 	%f254, %f253, 0f3BBB989D, 0f3F000000;
	cvt.sat.f32.f32 	%f255, %f254;
	fma.rm.f32 	%f256, %f255, %f243, %f242;
	add.f32 	%f257, %f256, 0fCB40007F;
	neg.f32 	%f258, %f257;
	fma.rn.f32 	%f259, %f253, 0f3FB8AA3B, %f258;
	fma.rn.f32 	%f260, %f253, 0f32A57060, %f259;
	mov.b32 	%r88, %f256;
	shl.b32 	%r89, %r88, 23;
	mov.b32 	%f261, %r89;
	ex2.approx.ftz.f32 	%f262, %f260;
	fma.rn.f32 	%f494, %f262, %f261, %f251;
	add.s32 	%r136, %r136, 2;
$L__BB0_24:
	and.b32  	%r90, %r51, 1;
	setp.eq.b32 	%p18, %r90, 1;
	not.pred 	%p19, %p18;
	@%p19 bra 	$L__BB0_26;
	add.s32 	%r91, %r136, %r19;
	mul.wide.s32 	%rd23, %r91, 4;
	add.s64 	%rd24, %rd2, %rd23;
	ld.global.f32 	%f263, [%rd24];
	sub.f32 	%f264, %f263, %f486;
	fma.rn.f32 	%f265, %f264, 0f3BBB989D, 0f3F000000;
	cvt.sat.f32.f32 	%f266, %f265;
	mov.f32 	%f267, 0f4B400001;
	mov.f32 	%f268, 0f437C0000;
	fma.rm.f32 	%f269, %f266, %f268, %f267;
	add.f32 	%f270, %f269, 0fCB40007F;
	neg.f32 	%f271, %f270;
	fma.rn.f32 	%f272, %f264, 0f3FB8AA3B, %f271;
	fma.rn.f32 	%f273, %f264, 0f32A57060, %f272;
	mov.b32 	%r92, %f269;
	shl.b32 	%r93, %r92, 23;
	mov.b32 	%f274, %r93;
	ex2.approx.ftz.f32 	%f275, %f273;
	fma.rn.f32 	%f494, %f275, %f274, %f494;
$L__BB0_26:
	setp.lt.s32 	%p20, %r51, 1;
	@%p20 bra 	$L__BB0_38;
	mul.lo.s32 	%r33, %r51, %r1;
	and.b32  	%r34, %r51, 7;
	setp.lt.u32 	%p21, %r51, 8;
	mov.b32 	%r143, 0;
	@%p21 bra 	$L__BB0_30;
	and.b32  	%r143, %r51, 2147483640;
	neg.s32 	%r142, %r143;
	add.s64 	%rd5, %rd2, 16;
	add.s64 	%rd6, %rd1, 16;
	mov.u32 	%r141, %r33;
$L__BB0_29:
	.pragma "nounroll";
	mul.wide.s32 	%rd25, %r141, 4;
	add.s64 	%rd26, %rd5, %rd25;
	add.s64 	%rd27, %rd6, %rd25;
	ld.global.f32 	%f276, [%rd26+-16];
	sub.f32 	%f277, %f276, %f486;
	fma.rn.f32 	%f278, %f277, 0f3BBB989D, 0f3F000000;
	cvt.sat.f32.f32 	%f279, %f278;
	mov.f32 	%f280, 0f4B400001;
	mov.f32 	%f281, 0f437C0000;
	fma.rm.f32 	%f282, %f279, %f281, %f280;
	add.f32 	%f283, %f282, 0fCB40007F;
	neg.f32 	%f284, %f283;
	fma.rn.f32 	%f285, %f277, 0f3FB8AA3B, %f284;
	fma.rn.f32 	%f286, %f277, 0f32A57060, %f285;
	mov.b32 	%r95, %f282;
	shl.b32 	%r96, %r95, 23;
	mov.b32 	%f287, %r96;
	ex2.approx.ftz.f32 	%f288, %f286;
	mul.f32 	%f289, %f288, %f287;
	div.rn.f32 	%f290, %f289, %f494;
	st.global.f32 	[%rd27+-16], %f290;
	ld.global.f32 	%f291, [%rd26+-12];
	sub.f32 	%f292, %f291, %f486;
	fma.rn.f32 	%f293, %f292, 0f3BBB989D, 0f3F000000;
	cvt.sat.f32.f32 	%f294, %f293;
	fma.rm.f32 	%f295, %f294, %f281, %f280;
	add.f32 	%f296, %f295, 0fCB40007F;
	neg.f32 	%f297, %f296;
	fma.rn.f32 	%f298, %f292, 0f3FB8AA3B, %f297;
	fma.rn.f32 	%f299, %f292, 0f32A57060, %f298;
	mov.b32 	%r97, %f295;
	shl.b32 	%r98, %r97, 23;
	mov.b32 	%f300, %r98;
	ex2.approx.ftz.f32 	%f301, %f299;
	mul.f32 	%f302, %f301, %f300;
	div.rn.f32 	%f303, %f302, %f494;
	st.global.f32 	[%rd27+-12], %f303;
	ld.global.f32 	%f304, [%rd26+-8];
	sub.f32 	%f305, %f304, %f486;
	fma.rn.f32 	%f306, %f305, 0f3BBB989D, 0f3F000000;
	cvt.sat.f32.f32 	%f307, %f306;
	fma.rm.f32 	%f308, %f307, %f281, %f280;
	add.f32 	%f309, %f308, 0fCB40007F;
	neg.f32 	%f310, %f309;
	fma.rn.f32 	%f311, %f305, 0f3FB8AA3B, %f310;
	fma.rn.f32 	%f312, %f305, 0f32A57060, %f311;
	mov.b32 	%r99, %f308;
	shl.b32 	%r100, %r99, 23;
	mov.b32 	%f313, %r100;
	ex2.approx.ftz.f32 	%f314, %f312;
	mul.f32 	%f315, %f314, %f313;
	div.rn.f32 	%f316, %f315, %f494;
	st.global.f32 	[%rd27+-8], %f316;
	ld.global.f32 	%f317, [%rd26+-4];
	sub.f32 	%f318, %f317, %f486;
	fma.rn.f32 	%f319, %f318, 0f3BBB989D, 0f3F000000;
	cvt.sat.f32.f32 	%f320, %f319;
	fma.rm.f32 	%f321, %f320, %f281, %f280;
	add.f32 	%f322, %f321, 0fCB40007F;
	neg.f32 	%f323, %f322;
	fma.rn.f32 	%f324, %f318, 0f3FB8AA3B, %f323;
	fma.rn.f32 	%f325, %f318, 0f32A57060, %f324;
	mov.b32 	%r101, %f321;
	shl.b32 	%r102, %r101, 23;
	mov.b32 	%f326, %r102;
	ex2.approx.ftz.f32 	%f327, %f325;
	mul.f32 	%f328, %f327, %f326;
	div.rn.f32 	%f329, %f328, %f494;
	st.global.f32 	[%rd27+-4], %f329;
	ld.global.f32 	%f330, [%rd26];
	sub.f32 	%f331, %f330, %f486;
	fma.rn.f32 	%f332, %f331, 0f3BBB989D, 0f3F000000;
	cvt.sat.f32.f32 	%f333, %f332;
	fma.rm.f32 	%f334, %f333, %f281, %f280;
	add.f32 	%f335, %f334, 0fCB40007F;
	neg.f32 	%f336, %f335;
	fma.rn.f32 	%f337, %f331, 0f3FB8AA3B, %f336;
	fma.rn.f32 	%f338, %f331, 0f32A57060, %f337;
	mov.b32 	%r103, %f334;
	shl.b32 	%r104, %r103, 23;
	mov.b32 	%f339, %r104;
	ex2.approx.ftz.f32 	%f340, %f338;
	mul.f32 	%f341, %f340, %f339;
	div.rn.f32 	%f342, %f341, %f494;
	st.global.f32 	[%rd27], %f342;
	ld.global.f32 	%f343, [%rd26+4];
	sub.f32 	%f344, %f343, %f486;
	fma.rn.f32 	%f345, %f344, 0f3BBB989D, 0f3F000000;
	cvt.sat.f32.f32 	%f346, %f345;
	fma.rm.f32 	%f347, %f346, %f281, %f280;
	add.f32 	%f348, %f347, 0fCB40007F;
	neg.f32 	%f349, %f348;
	fma.rn.f32 	%f350, %f344, 0f3FB8AA3B, %f349;
	fma.rn.f32 	%f351, %f344, 0f32A57060, %f350;
	mov.b32 	%r105, %f347;
	shl.b32 	%r106, %r105, 23;
	mov.b32 	%f352, %r106;
	ex2.approx.ftz.f32 	%f353, %f351;
	mul.f32 	%f354, %f353, %f352;
	div.rn.f32 	%f355, %f354, %f494;
	st.global.f32 	[%rd27+4], %f355;
	ld.global.f32 	%f356, [%rd26+8];
	sub.f32 	%f357, %f356, %f486;
	fma.rn.f32 	%f358, %f357, 0f3BBB989D, 0f3F000000;
	cvt.sat.f32.f32 	%f359, %f358;
	fma.rm.f32 	%f360, %f359, %f281, %f280;
	add.f32 	%f361, %f360, 0fCB40007F;
	neg.f32 	%f362, %f361;
	fma.rn.f32 	%f363, %f357, 0f3FB8AA3B, %f362;
	fma.rn.f32 	%f364, %f357, 0f32A57060, %f363;
	mov.b32 	%r107, %f360;
	shl.b32 	%r108, %r107, 23;
	mov.b32 	%f365, %r108;
	ex2.approx.ftz.f32 	%f366, %f364;
	mul.f32 	%f367, %f366, %f365;
	div.rn.f32 	%f368, %f367, %f494;
	st.global.f32 	[%rd27+8], %f368;
	ld.global.f32 	%f369, [%rd26+12];
	sub.f32 	%f370, %f369, %f486;
	fma.rn.f32 	%f371, %f370, 0f3BBB989D, 0f3F000000;
	cvt.sat.f32.f32 	%f372, %f371;
	fma.rm.f32 	%f373, %f372, %f281, %f280;
	add.f32 	%f374, %f373, 0fCB40007F;
	neg.f32 	%f375, %f374;
	fma.rn.f32 	%f376, %f370, 0f3FB8AA3B, %f375;
	fma.rn.f32 	%f377, %f370, 0f32A57060, %f376;
	mov.b32 	%r109, %f373;
	shl.b32 	%r110, %r109, 23;
	mov.b32 	%f378, %r110;
	ex2.approx.ftz.f32 	%f379, %f377;
	mul.f32 	%f380, %f379, %f378;
	div.rn.f32 	%f381, %f380, %f494;
	st.global.f32 	[%rd27+12], %f381;
	add.s32 	%r142, %r142, 8;
	add.s32 	%r141, %r141, 8;
	setp.ne.s32 	%p22, %r142, 0;
	@%p22 bra 	$L__BB0_29;
$L__BB0_30:
	setp.eq.s32 	%p23, %r34, 0;
	@%p23 bra 	$L__BB0_38;
	and.b32  	%r46, %r51, 3;
	setp.lt.u32 	%p24, %r34, 4;
	@%p24 bra 	$L__BB0_33;
	add.s32 	%r111, %r143, %r33;
	mul.wide.s32 	%rd28, %r111, 4;
	add.s64 	%rd29, %rd2, %rd28;
	ld.global.f32 	%f382, [%rd29];
	sub.f32 	%f383, %f382, %f486;
	fma.rn.f32 	%f384, %f383, 0f3BBB989D, 0f3F000000;
	cvt.sat.f32.f32 	%f385, %f384;
	mov.f32 	%f386, 0f4B400001;
	mov.f32 	%f387, 0f437C0000;
	fma.rm.f32 	%f388, %f385, %f387, %f386;
	add.f32 	%f389, %f388, 0fCB40007F;
	neg.f32 	%f390, %f389;
	fma.rn.f32 	%f391, %f383, 0f3FB8AA3B, %f390;
	fma.rn.f32 	%f392, %f383, 0f32A57060, %f391;
	mov.b32 	%r112, %f388;
	shl.b32 	%r113, %r112, 23;
	mov.b32 	%f393, %r113;
	ex2.approx.ftz.f32 	%f394, %f392;
	mul.f32 	%f395, %f394, %f393;
	div.rn.f32 	%f396, %f395, %f494;
	add.s64 	%rd30, %rd1, %rd28;
	st.global.f32 	[%rd30], %f396;
	ld.global.f32 	%f397, [%rd29+4];
	sub.f32 	%f398, %f397, %f486;
	fma.rn.f32 	%f399, %f398, 0f3BBB989D, 0f3F000000;
	cvt.sat.f32.f32 	%f400, %f399;
	fma.rm.f32 	%f401, %f400, %f387, %f386;
	add.f32 	%f402, %f401, 0fCB40007F;
	neg.f32 	%f403, %f402;
	fma.rn.f32 	%f404, %f398, 0f3FB8AA3B, %f403;
	fma.rn.f32 	%f405, %f398, 0f32A57060, %f404;
	mov.b32 	%r114, %f401;
	shl.b32 	%r115, %r114, 23;
	mov.b32 	%f406, %r115;
	ex2.approx.ftz.f32 	%f407, %f405;
	mul.f32 	%f408, %f407, %f406;
	div.rn.f32 	%f409, %f408, %f494;
	st.global.f32 	[%rd30+4], %f409;
	ld.global.f32 	%f410, [%rd29+8];
	sub.f32 	%f411, %f410, %f486;
	fma.rn.f32 	%f412, %f411, 0f3BBB989D, 0f3F000000;
	cvt.sat.f32.f32 	%f413, %f412;
	fma.rm.f32 	%f414, %f413, %f387, %f386;
	add.f32 	%f415, %f414, 0fCB40007F;
	neg.f32 	%f416, %f415;
	fma.rn.f32 	%f417, %f411, 0f3FB8AA3B, %f416;
	fma.rn.f32 	%f418, %f411, 0f32A57060, %f417;
	mov.b32 	%r116, %f414;
	shl.b32 	%r117, %r116, 23;
	mov.b32 	%f419, %r117;
	ex2.approx.ftz.f32 	%f420, %f418;
	mul.f32 	%f421, %f420, %f419;
	div.rn.f32 	%f422, %f421, %f494;
	st.global.f32 	[%rd30+8], %f422;
	ld.global.f32 	%f423, [%rd29+12];
	sub.f32 	%f424, %f423, %f486;
	fma.rn.f32 	%f425, %f424, 0f3BBB989D, 0f3F000000;
	cvt.sat.f32.f32 	%f426, %f425;
	fma.rm.f32 	%f427, %f426, %f387, %f386;
	add.f32 	%f428, %f427, 0fCB40007F;
	neg.f32 	%f429, %f428;
	fma.rn.f32 	%f430, %f424, 0f3FB8AA3B, %f429;
	fma.rn.f32 	%f431, %f424, 0f32A57060, %f430;
	mov.b32 	%r118, %f427;
	shl.b32 	%r119, %r118, 23;
	mov.b32 	%f432, %r119;
	ex2.approx.ftz.f32 	%f433, %f431;
	mul.f32 	%f434, %f433, %f432;
	div.rn.f32 	%f435, %f434, %f494;
	st.global.f32 	[%rd30+12], %f435;
	add.s32 	%r143, %r143, 4;
$L__BB0_33:
	setp.eq.s32 	%p25, %r46, 0;
	@%p25 bra 	$L__BB0_38;
	setp.eq.s32 	%p26, %r46, 1;
	@%p26 bra 	$L__BB0_36;
	add.s32 	%r120, %r143, %r33;
	mul.wide.s32 	%rd31, %r120, 4;
	add.s64 	%rd32, %rd2, %rd31;
	ld.global.f32 	%f436, [%rd32];
	sub.f32 	%f437, %f436, %f486;
	fma.rn.f32 	%f438, %f437, 0f3BBB989D, 0f3F000000;
	cvt.sat.f32.f32 	%f439, %f438;
	mov.f32 	%f440, 0f4B400001;
	mov.f32 	%f441, 0f437C0000;
	fma.rm.f32 	%f442, %f439, %f441, %f440;
	add.f32 	%f443, %f442, 0fCB40007F;
	neg.f32 	%f444, %f443;
	fma.rn.f32 	%f445, %f437, 0f3FB8AA3B, %f444;
	fma.rn.f32 	%f446, %f437, 0f32A57060, %f445;
	mov.b32 	%r121, %f442;
	shl.b32 	%r122, %r121, 23;
	mov.b32 	%f447, %r122;
	ex2.approx.ftz.f32 	%f448, %f446;
	mul.f32 	%f449, %f448, %f447;
	div.rn.f32 	%f450, %f449, %f494;
	add.s64 	%rd33, %rd1, %rd31;
	st.global.f32 	[%rd33], %f450;
	ld.global.f32 	%f451, [%rd32+4];
	sub.f32 	%f452, %f451, %f486;
	fma.rn.f32 	%f453, %f452, 0f3BBB989D, 0f3F000000;
	cvt.sat.f32.f32 	%f454, %f453;
	fma.rm.f32 	%f455, %f454, %f441, %f440;
	add.f32 	%f456, %f455, 0fCB40007F;
	neg.f32 	%f457, %f456;
	fma.rn.f32 	%f458, %f452, 0f3FB8AA3B, %f457;
	fma.rn.f32 	%f459, %f452, 0f32A57060, %f458;
	mov.b32 	%r123, %f455;
	shl.b32 	%r124, %r123, 23;
	mov.b32 	%f460, %r124;
	ex2.approx.ftz.f32 	%f461, %f459;
	mul.f32 	%f462, %f461, %f460;
	div.rn.f32 	%f463, %f462, %f494;
	st.global.f32 	[%rd33+4], %f463;
	add.s32 	%r143, %r143, 2;
$L__BB0_36:
	and.b32  	%r125, %r51, 1;
	setp.eq.b32 	%p27, %r125, 1;
	not.pred 	%p28, %p27;
	@%p28 bra 	$L__BB0_38;
	add.s32 	%r126, %r143, %r33;
	mul.wide.s32 	%rd34, %r126, 4;
	add.s64 	%rd35, %rd2, %rd34;
	ld.global.f32 	%f464, [%rd35];
	sub.f32 	%f465, %f464, %f486;
	fma.rn.f32 	%f466, %f465, 0f3BBB989D, 0f3F000000;
	cvt.sat.f32.f32 	%f467, %f466;
	mov.f32 	%f468, 0f4B400001;
	mov.f32 	%f469, 0f437C0000;
	fma.rm.f32 	%f470, %f467, %f469, %f468;
	add.f32 	%f471, %f470, 0fCB40007F;
	neg.f32 	%f472, %f471;
	fma.rn.f32 	%f473, %f465, 0f3FB8AA3B, %f472;
	fma.rn.f32 	%f474, %f465, 0f32A57060, %f473;
	mov.b32 	%r127, %f470;
	shl.b32 	%r128, %r127, 23;
	mov.b32 	%f475, %r128;
	ex2.approx.ftz.f32 	%f476, %f474;
	mul.f32 	%f477, %f476, %f475;
	div.rn.f32 	%f478, %f477, %f494;
	add.s64 	%rd36, %rd1, %rd34;
	st.global.f32 	[%rd36], %f478;
$L__BB0_38:
	ret;

}
	// .globl	_Z20sharedSoftmax_kernelPfS_ii
.visible .entry _Z20sharedSoftmax_kernelPfS_ii(
	.param .u64 .ptr .align 1 _Z20sharedSoftmax_kernelPfS_ii_param_0,
	.param .u64 .ptr .align 1 _Z20sharedSoftmax_kernelPfS_ii_param_1,
	.param .u32 _Z20sharedSoftmax_kernelPfS_ii_param_2,
	.param .u32 _Z20sharedSoftmax_kernelPfS_ii_param_3
)
{
	.reg .pred 	%p<18>;
	.reg .b32 	%r<55>;
	.reg .b32 	%f<52>;
	.reg .b64 	%rd<13>;

	ld.param.u64 	%rd4, [_Z20sharedSoftmax_kernelPfS_ii_param_0];
	ld.param.u64 	%rd3, [_Z20sharedSoftmax_kernelPfS_ii_param_1];
	ld.param.u32 	%r26, [_Z20sharedSoftmax_kernelPfS_ii_param_2];
	ld.param.u32 	%r25, [_Z20sharedSoftmax_kernelPfS_ii_param_3];
	cvta.to.global.u64 	%rd1, %rd4;
	mov.u32 	%r1, %tid.x;
	mov.u32 	%r2, %ntid.x;
	mov.u32 	%r27, %ctaid.x;
	mad.lo.s32 	%r3, %r2, %r27, %r1;
	setp.ge.s32 	%p1, %r3, %r26;
	@%p1 bra 	$L__BB1_22;
	setp.lt.s32 	%p2, %r25, 1;
	shl.b32 	%r28, %r1, 2;
	mov.u32 	%r29, s_data;
	add.s32 	%r4, %r29, %r28;
	mov.f32 	%f48, 0fFF800000;
	@%p2 bra 	$L__BB1_8;
	mul.lo.s32 	%r5, %r25, %r3;
	mov.f32 	%f48, 0fFF800000;
	mov.b32 	%r48, 0;
$L__BB1_3:
	add.s32 	%r8, %r48, %r1;
	setp.ge.u32 	%p3, %r8, %r25;
	@%p3 bra 	$L__BB1_5;
	add.s32 	%r31, %r8, %r5;
	mul.wide.s32 	%rd5, %r31, 4;
	add.s64 	%rd6, %rd1, %rd5;
	ld.global.f32 	%f11, [%rd6];
	st.shared.f32 	[%r4], %f11;
$L__BB1_5:
	bar.sync 	0;
	mov.b32 	%r49, 0;
$L__BB1_6:
	shl.b32 	%r33, %r49, 2;
	mov.u32 	%r34, s_data;
	add.s32 	%r35, %r34, %r33;
	ld.shared.f32 	%f12, [%r35];
	max.f32 	%f48, %f12, %f48;
	add.s32 	%r49, %r49, 1;
	setp.lt.u32 	%p4, %r49, %r2;
	add.s32 	%r36, %r49, %r48;
	setp.lt.s32 	%p5, %r36, %r25;
	and.pred  	%p6, %p4, %p5;
	@%p6 bra 	$L__BB1_6;
	bar.sync 	0;
	add.s32 	%r48, %r48, %r2;
	setp.lt.s32 	%p7, %r48, %r25;
	@%p7 bra 	$L__BB1_3;
$L__BB1_8:
	setp.lt.s32 	%p8, %r25, 1;
	mov.f32 	%f51, 0f00000000;
	@%p8 bra 	$L__BB1_15;
	mul.lo.s32 	%r6, %r25, %r3;
	mov.f32 	%f51, 0f00000000;
	mov.b32 	%r50, 0;
$L__BB1_10:
	add.s32 	%r14, %r50, %r1;
	setp.ge.u32 	%p9, %r14, %r25;
	@%p9 bra 	$L__BB1_12;
	add.s32 	%r38, %r14, %r6;
	mul.wide.s32 	%rd7, %r38, 4;
	add.s64 	%rd8, %rd1, %rd7;
	ld.global.f32 	%f15, [%rd8];
	sub.f32 	%f16, %f15, %f48;
	fma.rn.f32 	%f17, %f16, 0f3BBB989D, 0f3F000000;
	cvt.sat.f32.f32 	%f18, %f17;
	mov.f32 	%f19, 0f4B400001;
	mov.f32 	%f20, 0f437C0000;
	fma.rm.f32 	%f21, %f18, %f20, %f19;
	add.f32 	%f22, %f21, 0fCB40007F;
	neg.f32 	%f23, %f22;
	fma.rn.f32 	%f24, %f16, 0f3FB8AA3B, %f23;
	fma.rn.f32 	%f25, %f16, 0f32A57060, %f24;
	mov.b32 	%r39, %f21;
	shl.b32 	%r40, %r39, 23;
	mov.b32 	%f26, %r40;
	ex2.approx.ftz.f32 	%f27, %f25;
	mul.f32 	%f28, %f27, %f26;
	st.shared.f32 	[%r4], %f28;
$L__BB1_12:
	bar.sync 	0;
	mov.b32 	%r53, 0;
	mov.u32 	%r51, %r29;
	mov.u32 	%r52, %r50;
$L__BB1_13:
	ld.shared.f32 	%f29, [%r51];
	add.f32 	%f51, %f51, %f29;
	add.s32 	%r53, %r53, 1;
	setp.lt.u32 	%p10, %r53, %r2;
	add.s32 	%r52, %r52, 1;
	setp.lt.s32 	%p11, %r52, %r25;
	and.pred  	%p12, %p10, %p11;
	add.s32 	%r51, %r51, 4;
	@%p12 bra 	$L__BB1_13;
	bar.sync 	0;
	add.s32 	%r50, %r50, %r2;
	setp.lt.s32 	%p13, %r50, %r25;
	@%p13 bra 	$L__BB1_10;
$L__BB1_15:
	setp.lt.s32 	%p14, %r25, 1;
	@%p14 bra 	$L__BB1_22;
	mul.lo.s32 	%r12, %r25, %r3;
	cvta.to.global.u64 	%rd2, %rd3;
	mov.b32 	%r54, 0;
$L__BB1_17:
	add.s32 	%r23, %r54, %r1;
	setp.ge.u32 	%p15, %r23, %r25;
	@%p15 bra 	$L__BB1_19;
	add.s32 	%r44, %r23, %r12;
	mul.wide.s32 	%rd9, %r44, 4;
	add.s64 	%rd10, %rd1, %rd9;
	ld.global.f32 	%f30, [%rd10];
	sub.f32 	%f31, %f30, %f48;
	fma.rn.f32 	%f32, %f31, 0f3BBB989D, 0f3F000000;
	cvt.sat.f32.f32 	%f33, %f32;
	mov.f32 	%f34, 0f4B400001;
	mov.f32 	%f35, 0f437C0000;
	fma.rm.f32 	%f36, %f33, %f35, %f34;
	add.f32 	%f37, %f36, 0fCB40007F;
	neg.f32 	%f38, %f37;
	fma.rn.f32 	%f39, %f31, 0f3FB8AA3B, %f38;
	fma.rn.f32 	%f40, %f31, 0f32A57060, %f39;
	mov.b32 	%r45, %f36;
	shl.b32 	%r46, %r45, 23;
	mov.b32 	%f41, %r46;
	ex2.approx.ftz.f32 	%f42, %f40;
	mul.f32 	%f43, %f42, %f41;
	div.rn.f32 	%f44, %f43, %f51;
	st.shared.f32 	[%r4], %f44;
$L__BB1_19:
	setp.ge.u32 	%p16, %r23, %r25;
	bar.sync 	0;
	@%p16 bra 	$L__BB1_21;
	add.s32 	%r47, %r23, %r12;
	ld.shared.f32 	%f45, [%r4];
	mul.wide.s32 	%rd11, %r47, 4;
	add.s64 	%rd12, %rd2, %rd11;
	st.global.f32 	[%rd12], %f45;
$L__BB1_21:
	bar.sync 	0;
	add.s32 	%r54, %r54, %r2;
	setp.lt.s32 	%p17, %r54, %r25;
	@%p17 bra 	$L__BB1_17;
$L__BB1_22:
	ret;

}
	// .globl	_Z24vectorizedSoftmax_kernelPfS_ii
.visible .entry _Z24vectorizedSoftmax_kernelPfS_ii(
	.param .u64 .ptr .align 1 _Z24vectorizedSoftmax_kernelPfS_ii_param_0,
	.param .u64 .ptr .align 1 _Z24vectorizedSoftmax_kernelPfS_ii_param_1,
	.param .u32 _Z24vectorizedSoftmax_kernelPfS_ii_param_2,
	.param .u32 _Z24vectorizedSoftmax_kernelPfS_ii_param_3
)
{
	.reg .pred 	%p<42>;
	.reg .b32 	%r<240>;
	.reg .b32 	%f<550>;
	.reg .b64 	%rd<76>;

	ld.param.u64 	%rd15, [_Z24vectorizedSoftmax_kernelPfS_ii_param_0];
	ld.param.u64 	%rd16, [_Z24vectorizedSoftmax_kernelPfS_ii_param_1];
	ld.param.u32 	%r77, [_Z24vectorizedSoftmax_kernelPfS_ii_param_2];
	ld.param.u32 	%r76, [_Z24vectorizedSoftmax_kernelPfS_ii_param_3];
	mov.u32 	%r1, %ctaid.x;
	mov.u32 	%r238, %tid.x;
	mov.u32 	%r3, %ntid.x;
	setp.ge.s32 	%p1, %r1, %r77;
	@%p1 bra 	$L__BB2_49;
	cvta.to.global.u64 	%rd1, %rd15;
	cvta.to.global.u64 	%rd2, %rd16;
	shr.s32 	%r78, %r76, 31;
	shr.u32 	%r79, %r78, 30;
	add.s32 	%r80, %r76, %r79;
	shr.s32 	%r4, %r80, 2;
	mul.lo.s32 	%r5, %r76, %r1;
	cvt.s64.s32 	%rd3, %r5;
	mul.wide.s32 	%rd17, %r5, 4;
	add.s64 	%rd4, %rd1, %rd17;
	setp.ge.s32 	%p2, %r238, %r4;
	mov.f32 	%f540, 0fFF800000;
	@%p2 bra 	$L__BB2_8;
	add.s32 	%r81, %r238, %r3;
	max.u32 	%r82, %r4, %r81;
	setp.lt.u32 	%p3, %r81, %r4;
	selp.u32 	%r83, 1, 0, %p3;
	add.s32 	%r84, %r81, %r83;
	sub.s32 	%r85, %r82, %r84;
	div.u32 	%r86, %r85, %r3;
	add.s32 	%r6, %r86, %r83;
	and.b32  	%r87, %r6, 3;
	setp.eq.s32 	%p4, %r87, 3;
	mov.f32 	%f540, 0fFF800000;
	mov.u32 	%r215, %r238;
	@%p4 bra 	$L__BB2_5;
	mul.wide.u32 	%rd18, %r238, 16;
	add.s64 	%rd20, %rd18, %rd17;
	add.s64 	%rd75, %rd1, %rd20;
	mul.wide.u32 	%rd6, %r3, 16;
	add.s32 	%r88, %r6, 1;
	and.b32  	%r89, %r88, 3;
	neg.s32 	%r213, %r89;
	mov.f32 	%f540, 0fFF800000;
	mov.u32 	%r215, %r238;
$L__BB2_4:
	.pragma "nounroll";
	ld.global.v4.f32 	{%f34, %f35, %f36, %f37}, [%rd75];
	max.f32 	%f38, %f34, %f35;
	max.f32 	%f39, %f36, %f37;
	max.f32 	%f40, %f38, %f39;
	max.f32 	%f540, %f540, %f40;
	add.s32 	%r215, %r215, %r3;
	add.s64 	%rd75, %rd75, %rd6;
	add.s32 	%r213, %r213, 1;
	setp.ne.s32 	%p5, %r213, 0;
	@%p5 bra 	$L__BB2_4;
$L__BB2_5:
	setp.lt.u32 	%p6, %r6, 3;
	@%p6 bra 	$L__BB2_8;
	shl.b32 	%r90, %r3, 1;
	add.s32 	%r218, %r215, %r90;
	shl.b32 	%r14, %r3, 2;
	mad.lo.s32 	%r217, %r3, 3, %r215;
	add.s32 	%r216, %r3, %r215;
$L__BB2_7:
	mul.wide.u32 	%rd21, %r215, 16;
	add.s64 	%rd22, %rd4, %rd21;
	ld.global.v4.f32 	{%f41, %f42, %f43, %f44}, [%rd22];
	max.f32 	%f45, %f41, %f42;
	max.f32 	%f46, %f43, %f44;
	max.f32 	%f47, %f45, %f46;
	max.f32 	%f48, %f540, %f47;
	add.s32 	%r91, %r215, %r3;
	mul.wide.u32 	%rd23, %r216, 16;
	add.s64 	%rd24, %rd4, %rd23;
	ld.global.v4.f32 	{%f49, %f50, %f51, %f52}, [%rd24];
	max.f32 	%f53, %f49, %f50;
	max.f32 	%f54, %f51, %f52;
	max.f32 	%f55, %f53, %f54;
	max.f32 	%f56, %f48, %f55;
	add.s32 	%r92, %r91, %r3;
	mul.wide.u32 	%rd25, %r218, 16;
	add.s64 	%rd26, %rd4, %rd25;
	ld.global.v4.f32 	{%f57, %f58, %f59, %f60}, [%rd26];
	max.f32 	%f61, %f57, %f58;
	max.f32 	%f62, %f59, %f60;
	max.f32 	%f63, %f61, %f62;
	max.f32 	%f64, %f56, %f63;
	add.s32 	%r93, %r92, %r3;
	mul.wide.u32 	%rd27, %r217, 16;
	add.s64 	%rd28, %rd4, %rd27;
	ld.global.v4.f32 	{%f65, %f66, %f67, %f68}, [%rd28];
	max.f32 	%f69, %f65, %f66;
	max.f32 	%f70, %f67, %f68;
	max.f32 	%f71, %f69, %f70;
	max.f32 	%f540, %f64, %f71;
	add.s32 	%r215, %r93, %r3;
	add.s32 	%r218, %r218, %r14;
	add.s32 	%r217, %r217, %r14;
	add.s32 	%r216, %r216, %r14;
	setp.lt.s32 	%p7, %r215, %r4;
	@%p7 bra 	$L__BB2_7;
$L__BB2_8:
	shl.b32 	%r94, %r4, 2;
	add.s32 	%r236, %r94, %r238;
	setp.ge.s32 	%p8, %r236, %r76;
	@%p8 bra 	$L__BB2_15;
	add.s32 	%r95, %r236, %r3;
	max.s32 	%r96, %r76, %r95;
	setp.lt.s32 	%p9, %r95, %r76;
	selp.u32 	%r97, 1, 0, %p9;
	add.s32 	%r98, %r95, %r97;
	sub.s32 	%r99, %r96, %r98;
	div.u32 	%r100, %r99, %r3;
	add.s32 	%r26, %r100, %r97;
	and.b32  	%r101, %r26, 3;
	setp.eq.s32 	%p10, %r101, 3;
	mov.u32 	%r222, %r236;
	@%p10 bra 	$L__BB2_12;
	add.s32 	%r102, %r26, 1;
	and.b32  	%r103, %r102, 3;
	neg.s32 	%r220, %r103;
	mov.u32 	%r222, %r236;
$L__BB2_11:
	.pragma "nounroll";
	mul.wide.s32 	%rd30, %r222, 4;
	add.s64 	%rd31, %rd4, %rd30;
	ld.global.f32 	%f73, [%rd31];
	max.f32 	%f540, %f540, %f73;
	add.s32 	%r222, %r222, %r3;
	add.s32 	%r220, %r220, 1;
	setp.ne.s32 	%p11, %r220, 0;
	@%p11 bra 	$L__BB2_11;
$L__BB2_12:
	setp.lt.u32 	%p12, %r26, 3;
	@%p12 bra 	$L__BB2_15;
	shl.b32 	%r104, %r3, 2;
	cvt.u64.u32 	%rd34, %r104;
$L__BB2_14:
	mul.wide.s32 	%rd32, %r222, 4;
	add.s64 	%rd33, %rd4, %rd32;
	ld.global.f32 	%f74, [%rd33];
	max.f32 	%f75, %f540, %f74;
	add.s64 	%rd35, %rd33, %rd34;
	ld.global.f32 	%f76, [%rd35];
	max.f32 	%f77, %f75, %f76;
	add.s64 	%rd36, %rd35, %rd34;
	ld.global.f32 	%f78, [%rd36];
	max.f32 	%f79, %f77, %f78;
	add.s64 	%rd37, %rd36, %rd34;
	ld.global.f32 	%f80, [%rd37];
	max.f32 	%f540, %f79, %f80;
	add.s32 	%r222, %r104, %r222;
	setp.lt.s32 	%p13, %r222, %r76;
	@%p13 bra 	$L__BB2_14;
$L__BB2_15:
	shl.b32 	%r105, %r238, 2;
	mov.u32 	%r106, sdata;
	add.s32 	%r35, %r106, %r105;
	st.shared.f32 	[%r35], %f540;
	bar.sync 	0;
	setp.lt.u32 	%p14, %r3, 2;
	@%p14 bra 	$L__BB2_20;
	mov.u32 	%r224, %r3;
$L__BB2_17:
	shr.u32 	%r37, %r224, 1;
	setp.ge.u32 	%p15, %r238, %r37;
	@%p15 bra 	$L__BB2_19;
	ld.shared.f32 	%f81, [%r35];
	shl.b32 	%r107, %r37, 2;
	add.s32 	%r108, %r35, %r107;
	ld.shared.f32 	%f82, [%r108];
	max.f32 	%f83, %f81, %f82;
	st.shared.f32 	[%r35], %f83;
$L__BB2_19:
	bar.sync 	0;
	setp.gt.u32 	%p16, %r224, 3;
	mov.u32 	%r224, %r37;
	@%p16 bra 	$L__BB2_17;
$L__BB2_20:
	setp.ge.s32 	%p17, %r238, %r4;
	ld.shared.f32 	%f15, [sdata];
	bar.sync 	0;
	mul.wide.u32 	%rd38, %r238, 16;
	add.s64 	%rd10, %rd4, %rd38;
	mov.f32 	%f543, 0f00000000;
	@%p17 bra 	$L__BB2_26;
	add.s32 	%r38, %r238, %r3;
	max.s32 	%r109, %r4, %r38;
	setp.lt.s32 	%p18, %r38, %r4;
	selp.u32 	%r110, 1, 0, %p18;
	add.s32 	%r111, %r38, %r110;
	sub.s32 	%r112, %r109, %r111;
	div.u32 	%r113, %r112, %r3;
	add.s32 	%r39, %r113, %r110;
	and.b32  	%r114, %r39, 1;
	setp.eq.b32 	%p19, %r114, 1;
	mov.f32 	%f543, 0f00000000;
	mov.u32 	%r230, %r238;
	@%p19 bra 	$L__BB2_23;
	ld.global.v4.f32 	{%f87, %f88, %f89, %f90}, [%rd10];
	sub.f32 	%f91, %f87, %f15;
	fma.rn.f32 	%f92, %f91, 0f3BBB989D, 0f3F000000;
	cvt.sat.f32.f32 	%f93, %f92;
	mov.f32 	%f94, 0f4B400001;
	mov.f32 	%f95, 0f437C0000;
	fma.rm.f32 	%f96, %f93, %f95, %f94;
	add.f32 	%f97, %f96, 0fCB40007F;
	neg.f32 	%f98, %f97;
	fma.rn.f32 	%f99, %f91, 0f3FB8AA3B, %f98;
	fma.rn.f32 	%f100, %f91, 0f32A57060, %f99;
	mov.b32 	%r115, %f96;
	shl.b32 	%r116, %r115, 23;
	mov.b32 	%f101, %r116;
	ex2.approx.ftz.f32 	%f102, %f100;
	sub.f32 	%f103, %f88, %f15;
	fma.rn.f32 	%f104, %f103, 0f3BBB989D, 0f3F000000;
	cvt.sat.f32.f32 	%f105, %f104;
	fma.rm.f32 	%f106, %f105, %f95, %f94;
	add.f32 	%f107, %f106, 0fCB40007F;
	neg.f32 	%f108, %f107;
	fma.rn.f32 	%f109, %f103, 0f3FB8AA3B, %f108;
	fma.rn.f32 	%f110, %f103, 0f32A57060, %f109;
	mov.b32 	%r117, %f106;
	shl.b32 	%r118, %r117, 23;
	mov.b32 	%f111, %r118;
	ex2.approx.ftz.f32 	%f112, %f110;
	mul.f32 	%f113, %f112, %f111;
	fma.rn.f32 	%f114, %f102, %f101, %f113;
	sub.f32 	%f115, %f89, %f15;
	fma.rn.f32 	%f116, %f115, 0f3BBB989D, 0f3F000000;
	cvt.sat.f32.f32 	%f117, %f116;
	fma.rm.f32 	%f118, %f117, %f95, %f94;
	add.f32 	%f119, %f118, 0fCB40007F;
	neg.f32 	%f120, %f119;
	fma.rn.f32 	%f121, %f115, 0f3FB8AA3B, %f120;
	fma.rn.f32 	%f122, %f115, 0f32A57060, %f121;
	mov.b32 	%r119, %f118;
	shl.b32 	%r120, %r119, 23;
	mov.b32 	%f123, %r120;
	ex2.approx.ftz.f32 	%f124, %f122;
	fma.rn.f32 	%f125, %f124, %f123, %f114;
	sub.f32 	%f126, %f90, %f15;
	fma.rn.f32 	%f127, %f126, 0f3BBB989D, 0f3F000000;
	cvt.sat.f32.f32 	%f128, %f127;
	fma.rm.f32 	%f129, %f128, %f95, %f94;
	add.f32 	%f130, %f129, 0fCB40007F;
	neg.f32 	%f131, %f130;
	fma.rn.f32 	%f132, %f126, 0f3FB8AA3B, %f131;
	fma.rn.f32 	%f133, %f126, 0f32A57060, %f132;
	mov.b32 	%r121, %f129;
	shl.b32 	%r122, %r121, 23;
	mov.b32 	%f134, %r122;
	ex2.approx.ftz.f32 	%f135, %f133;
	fma.rn.f32 	%f136, %f135, %f134, %f125;
	add.f32 	%f543, %f136, 0f00000000;
	mov.u32 	%r230, %r38;
$L__BB2_23:
	setp.eq.s32 	%p20, %r39, 0;
	@%p20 bra 	$L__BB2_26;
	add.s32 	%r229, %r3, %r230;
	shl.b32 	%r42, %r3, 1;
$L__BB2_25:
	mul.wide.u32 	%rd39, %r230, 16;
	add.s64 	%rd40, %rd4, %rd39;
	ld.global.v4.f32 	{%f137, %f138, %f139, %f140}, [%rd40];
	sub.f32 	%f141, %f137, %f15;
	fma.rn.f32 	%f142, %f141, 0f3BBB989D, 0f3F000000;
	cvt.sat.f32.f32 	%f143, %f142;
	mov.f32 	%f144, 0f4B400001;
	mov.f32 	%f145, 0f437C0000;
	fma.rm.f32 	%f146, %f143, %f145, %f144;
	add.f32 	%f147, %f146, 0fCB40007F;
	neg.f32 	%f148, %f147;
	fma.rn.f32 	%f149, %f141, 0f3FB8AA3B, %f148;
	fma.rn.f32 	%f150, %f141, 0f32A57060, %f149;
	mov.b32 	%r123, %f146;
	shl.b32 	%r124, %r123, 23;
	mov.b32 	%f151, %r124;
	ex2.approx.ftz.f32 	%f152, %f150;
	sub.f32 	%f153, %f138, %f15;
	fma.rn.f32 	%f154, %f153, 0f3BBB989D, 0f3F000000;
	cvt.sat.f32.f32 	%f155, %f154;
	fma.rm.f32 	%f156, %f155, %f145, %f144;
	add.f32 	%f157, %f156, 0fCB40007F;
	neg.f32 	%f158, %f157;
	fma.rn.f32 	%f159, %f153, 0f3FB8AA3B, %f158;
	fma.rn.f32 	%f160, %f153, 0f32A57060, %f159;
	mov.b32 	%r125, %f156;
	shl.b32 	%r126, %r125, 23;
	mov.b32 	%f161, %r126;
	ex2.approx.ftz.f32 	%f162, %f160;
	mul.f32 	%f163, %f162, %f161;
	fma.rn.f32 	%f164, %f152, %f151, %f163;
	sub.f32 	%f165, %f139, %f15;
	fma.rn.f32 	%f166, %f165, 0f3BBB989D, 0f3F000000;
	cvt.sat.f32.f32 	%f167, %f166;
	fma.rm.f32 	%f168, %f167, %f145, %f144;
	add.f32 	%f169, %f168, 0fCB40007F;
	neg.f32 	%f170, %f169;
	fma.rn.f32 	%f171, %f165, 0f3FB8AA3B, %f170;
	fma.rn.f32 	%f172, %f165, 0f32A57060, %f171;
	mov.b32 	%r127, %f168;
	shl.b32 	%r128, %r127, 23;
	mov.b32 	%f173, %r128;
	ex2.approx.ftz.f32 	%f174, %f172;
	fma.rn.f32 	%f175, %f174, %f173, %f164;
	sub.f32 	%f176, %f140, %f15;
	fma.rn.f32 	%f177, %f176, 0f3BBB989D, 0f3F000000;
	cvt.sat.f32.f32 	%f178, %f177;
	fma.rm.f32 	%f179, %f178, %f145, %f144;
	add.f32 	%f180, %f179, 0fCB40007F;
	neg.f32 	%f181, %f180;
	fma.rn.f32 	%f182, %f176, 0f3FB8AA3B, %f181;
	fma.rn.f32 	%f183, %f176, 0f32A57060, %f182;
	mov.b32 	%r129, %f179;
	shl.b32 	%r130, %r129, 23;
	mov.b32 	%f184, %r130;
	ex2.approx.ftz.f32 	%f185, %f183;
	fma.rn.f32 	%f186, %f185, %f184, %f175;
	add.f32 	%f187, %f543, %f186;
	add.s32 	%r131, %r230, %r3;
	mul.wide.u32 	%rd41, %r229, 16;
	add.s64 	%rd42, %rd4, %rd41;
	ld.global.v4.f32 	{%f188, %f189, %f190, %f191}, [%rd42];
	sub.f32 	%f192, %f188, %f15;
	fma.rn.f32 	%f193, %f192, 0f3BBB989D, 0f3F000000;
	cvt.sat.f32.f32 	%f194, %f193;
	fma.rm.f32 	%f195, %f194, %f145, %f144;
	add.f32 	%f196, %f195, 0fCB40007F;
	neg.f32 	%f197, %f196;
	fma.rn.f32 	%f198, %f192, 0f3FB8AA3B, %f197;
	fma.rn.f32 	%f199, %f192, 0f32A57060, %f198;
	mov.b32 	%r132, %f195;
	shl.b32 	%r133, %r132, 23;
	mov.b32 	%f200, %r133;
	ex2.approx.ftz.f32 	%f201, %f199;
	sub.f32 	%f202, %f189, %f15;
	fma.rn.f32 	%f203, %f202, 0f3BBB989D, 0f3F000000;
	cvt.sat.f32.f32 	%f204, %f203;
	fma.rm.f32 	%f205, %f204, %f145, %f144;
	add.f32 	%f206, %f205, 0fCB40007F;
	neg.f32 	%f207, %f206;
	fma.rn.f32 	%f208, %f202, 0f3FB8AA3B, %f207;
	fma.rn.f32 	%f209, %f202, 0f32A57060, %f208;
	mov.b32 	%r134, %f205;
	shl.b32 	%r135, %r134, 23;
	mov.b32 	%f210, %r135;
	ex2.approx.ftz.f32 	%f211, %f209;
	mul.f32 	%f212, %f211, %f210;
	fma.rn.f32 	%f213, %f201, %f200, %f212;
	sub.f32 	%f214, %f190, %f15;
	fma.rn.f32 	%f215, %f214, 0f3BBB989D, 0f3F000000;
	cvt.sat.f32.f32 	%f216, %f215;
	fma.rm.f32 	%f217, %f216, %f145, %f144;
	add.f32 	%f218, %f217, 0fCB40007F;
	neg.f32 	%f219, %f218;
	fma.rn.f32 	%f220, %f214, 0f3FB8AA3B, %f219;
	fma.rn.f32 	%f221, %f214, 0f32A57060, %f220;
	mov.b32 	%r136, %f217;
	shl.b32 	%r137, %r136, 23;
	mov.b32 	%f222, %r137;
	ex2.approx.ftz.f32 	%f223, %f221;
	fma.rn.f32 	%f224, %f223, %f222, %f213;
	sub.f32 	%f225, %f191, %f15;
	fma.rn.f32 	%f226, %f225, 0f3BBB989D, 0f3F000000;
	cvt.sat.f32.f32 	%f227, %f226;
	fma.rm.f32 	%f228, %f227, %f145, %f144;
	add.f32 	%f229, %f228, 0fCB40007F;
	neg.f32 	%f230, %f229;
	fma.rn.f32 	%f231, %f225, 0f3FB8AA3B, %f230;
	fma.rn.f32 	%f232, %f225, 0f32A57060, %f231;
	mov.b32 	%r138, %f228;
	shl.b32 	%r139, %r138, 23;
	mov.b32 	%f233, %r139;
	ex2.approx.ftz.f32 	%f234, %f232;
	fma.rn.f32 	%f235, %f234, %f233, %f224;
	add.f32 	%f543, %f187, %f235;
	add.s32 	%r230, %r131, %r3;
	add.s32 	%r229, %r229, %r42;
	setp.lt.s32 	%p21, %r230, %r4;
	@%p21 bra 	$L__BB2_25;
$L__BB2_26:
	setp.ge.s32 	%p22, %r236, %r76;
	@%p22 bra 	$L__BB2_32;
	add.s32 	%r140, %r236, %r3;
	max.s32 	%r141, %r76, %r140;
	setp.lt.s32 	%p23, %r140, %r76;
	selp.u32 	%r142, 1, 0, %p23;
	add.s32 	%r143, %r140, %r142;
	sub.s32 	%r144, %r141, %r143;
	div.u32 	%r145, %r144, %r3;
	add.s32 	%r43, %r145, %r142;
	and.b32  	%r146, %r43, 3;
	setp.eq.s32 	%p24, %r146, 3;
	mov.u32 	%r228, %r236;
	@%p24 bra 	$L__BB2_30;
	mul.wide.s32 	%rd43, %r5, 4;
	add.s64 	%rd11, %rd1, %rd43;
	add.s32 	%r147, %r43, 1;
	and.b32  	%r148, %r147, 3;
	neg.s32 	%r226, %r148;
	mov.u32 	%r228, %r236;
$L__BB2_29:
	.pragma "nounroll";
	mul.wide.s32 	%rd44, %r228, 4;
	add.s64 	%rd45, %rd11, %rd44;
	ld.global.f32 	%f237, [%rd45];
	sub.f32 	%f238, %f237, %f15;
	fma.rn.f32 	%f239, %f238, 0f3BBB989D, 0f3F000000;
	cvt.sat.f32.f32 	%f240, %f239;
	mov.f32 	%f241, 0f4B400001;
	mov.f32 	%f242, 0f437C0000;
	fma.rm.f32 	%f243, %f240, %f242, %f241;
	add.f32 	%f244, %f243, 0fCB40007F;
	neg.f32 	%f245, %f244;
	fma.rn.f32 	%f246, %f238, 0f3FB8AA3B, %f245;
	fma.rn.f32 	%f247, %f238, 0f32A57060, %f246;
	mov.b32 	%r149, %f243;
	shl.b32 	%r150, %r149, 23;
	mov.b32 	%f248, %r150;
	ex2.approx.ftz.f32 	%f249, %f247;
	fma.rn.f32 	%f543, %f249, %f248, %f543;
	add.s32 	%r228, %r228, %r3;
	add.s32 	%r226, %r226, 1;
	setp.ne.s32 	%p25, %r226, 0;
	@%p25 bra 	$L__BB2_29;
$L__BB2_30:
	setp.lt.u32 	%p26, %r43, 3;
	@%p26 bra 	$L__BB2_32;
$L__BB2_31:
	mul.wide.s32 	%rd46, %r228, 4;
	add.s64 	%rd47, %rd4, %rd46;
	ld.global.f32 	%f250, [%rd47];
	sub.f32 	%f251, %f250, %f15;
	fma.rn.f32 	%f252, %f251, 0f3BBB989D, 0f3F000000;
	cvt.sat.f32.f32 	%f253, %f252;
	mov.f32 	%f254, 0f4B400001;
	mov.f32 	%f255, 0f437C0000;
	fma.rm.f32 	%f256, %f253, %f255, %f254;
	add.f32 	%f257, %f256, 0fCB40007F;
	neg.f32 	%f258, %f257;
	fma.rn.f32 	%f259, %f251, 0f3FB8AA3B, %f258;
	fma.rn.f32 	%f260, %f251, 0f32A57060, %f259;
	mov.b32 	%r151, %f256;
	shl.b32 	%r152, %r151, 23;
	mov.b32 	%f261, %r152;
	ex2.approx.ftz.f32 	%f262, %f260;
	fma.rn.f32 	%f263, %f262, %f261, %f543;
	shl.b32 	%r153, %r3, 2;
	cvt.u64.u32 	%rd48, %r153;
	add.s64 	%rd49, %rd47, %rd48;
	ld.global.f32 	%f264, [%rd49];
	sub.f32 	%f265, %f264, %f15;
	fma.rn.f32 	%f266, %f265, 0f3BBB989D, 0f3F000000;
	cvt.sat.f32.f32 	%f267, %f266;
	fma.rm.f32 	%f268, %f267, %f255, %f254;
	add.f32 	%f269, %f268, 0fCB40007F;
	neg.f32 	%f270, %f269;
	fma.rn.f32 	%f271, %f265, 0f3FB8AA3B, %f270;
	fma.rn.f32 	%f272, %f265, 0f32A57060, %f271;
	mov.b32 	%r154, %f268;
	shl.b32 	%r155, %r154, 23;
	mov.b32 	%f273, %r155;
	ex2.approx.ftz.f32 	%f274, %f272;
	fma.rn.f32 	%f275, %f274, %f273, %f263;
	add.s64 	%rd50, %rd49, %rd48;
	ld.global.f32 	%f276, [%rd50];
	sub.f32 	%f277, %f276, %f15;
	fma.rn.f32 	%f278, %f277, 0f3BBB989D, 0f3F000000;
	cvt.sat.f32.f32 	%f279, %f278;
	fma.rm.f32 	%f280, %f279, %f255, %f254;
	add.f32 	%f281, %f280, 0fCB40007F;
	neg.f32 	%f282, %f281;
	fma.rn.f32 	%f283, %f277, 0f3FB8AA3B, %f282;
	fma.rn.f32 	%f284, %f277, 0f32A57060, %f283;
	mov.b32 	%r156, %f280;
	shl.b32 	%r157, %r156, 23;
	mov.b32 	%f285, %r157;
	ex2.approx.ftz.f32 	%f286, %f284;
	fma.rn.f32 	%f287, %f286, %f285, %f275;
	add.s64 	%rd51, %rd50, %rd48;
	ld.global.f32 	%f288, [%rd51];
	sub.f32 	%f289, %f288, %f15;
	fma.rn.f32 	%f290, %f289, 0f3BBB989D, 0f3F000000;
	cvt.sat.f32.f32 	%f291, %f290;
	fma.rm.f32 	%f292, %f291, %f255, %f254;
	add.f32 	%f293, %f292, 0fCB40007F;
	neg.f32 	%f294, %f293;
	fma.rn.f32 	%f295, %f289, 0f3FB8AA3B, %f294;
	fma.rn.f32 	%f296, %f289, 0f32A57060, %f295;
	mov.b32 	%r158, %f292;
	shl.b32 	%r159, %r158, 23;
	mov.b32 	%f297, %r159;
	ex2.approx.ftz.f32 	%f298, %f296;
	fma.rn.f32 	%f543, %f298, %f297, %f287;
	add.s32 	%r228, %r153, %r228;
	setp.lt.s32 	%p27, %r228, %r76;
	@%p27 bra 	$L__BB2_31;
$L__BB2_32:
	setp.lt.u32 	%p28, %r3, 2;
	st.shared.f32 	[%r35], %f543;
	bar.sync 	0;
	@%p28 bra 	$L__BB2_37;
	mov.u32 	%r232, %r3;
$L__BB2_34:
	shr.u32 	%r57, %r232, 1;
	setp.ge.u32 	%p29, %r238, %r57;
	@%p29 bra 	$L__BB2_36;
	shl.b32 	%r160, %r57, 2;
	add.s32 	%r161, %r35, %r160;
	ld.shared.f32 	%f299, [%r161];
	ld.shared.f32 	%f300, [%r35];
	add.f32 	%f301, %f299, %f300;
	st.shared.f32 	[%r35], %f301;
$L__BB2_36:
	bar.sync 	0;
	setp.gt.u32 	%p30, %r232, 3;
	mov.u32 	%r232, %r57;
	@%p30 bra 	$L__BB2_34;
$L__BB2_37:
	shl.b64 	%rd52, %rd3, 2;
	add.s64 	%rd12, %rd2, %rd52;
	setp.ge.s32 	%p31, %r238, %r4;
	ld.shared.f32 	%f29, [sdata];
	bar.sync 	0;
	@%p31 bra 	$L__BB2_43;
	add.s32 	%r58, %r238, %r3;
	max.s32 	%r162, %r4, %r58;
	setp.lt.s32 	%p32, %r58, %r4;
	selp.u32 	%r163, 1, 0, %p32;
	add.s32 	%r164, %r58, %r163;
	sub.s32 	%r165, %r162, %r164;
	div.u32 	%r166, %r165, %r3;
	add.s32 	%r59, %r166, %r163;
	and.b32  	%r167, %r59, 1;
	setp.eq.b32 	%p33, %r167, 1;
	@%p33 bra 	$L__BB2_40;
	ld.global.v4.f32 	{%f302, %f303, %f304, %f305}, [%rd10];
	sub.f32 	%f306, %f302, %f15;
	fma.rn.f32 	%f307, %f306, 0f3BBB989D, 0f3F000000;
	cvt.sat.f32.f32 	%f308, %f307;
	mov.f32 	%f309, 0f4B400001;
	mov.f32 	%f310, 0f437C0000;
	fma.rm.f32 	%f311, %f308, %f310, %f309;
	add.f32 	%f312, %f311, 0fCB40007F;
	neg.f32 	%f313, %f312;
	fma.rn.f32 	%f314, %f306, 0f3FB8AA3B, %f313;
	fma.rn.f32 	%f315, %f306, 0f32A57060, %f314;
	mov.b32 	%r168, %f311;
	shl.b32 	%r169, %r168, 23;
	mov.b32 	%f316, %r169;
	ex2.approx.ftz.f32 	%f317, %f315;
	mul.f32 	%f318, %f317, %f316;
	div.rn.f32 	%f319, %f318, %f29;
	sub.f32 	%f320, %f303, %f15;
	fma.rn.f32 	%f321, %f320, 0f3BBB989D, 0f3F000000;
	cvt.sat.f32.f32 	%f322, %f321;
	fma.rm.f32 	%f323, %f322, %f310, %f309;
	add.f32 	%f324, %f323, 0fCB40007F;
	neg.f32 	%f325, %f324;
	fma.rn.f32 	%f326, %f320, 0f3FB8AA3B, %f325;
	fma.rn.f32 	%f327, %f320, 0f32A57060, %f326;
	mov.b32 	%r170, %f323;
	shl.b32 	%r171, %r170, 23;
	mov.b32 	%f328, %r171;
	ex2.approx.ftz.f32 	%f329, %f327;
	mul.f32 	%f330, %f329, %f328;
	div.rn.f32 	%f331, %f330, %f29;
	sub.f32 	%f332, %f304, %f15;
	fma.rn.f32 	%f333, %f332, 0f3BBB989D, 0f3F000000;
	cvt.sat.f32.f32 	%f334, %f333;
	fma.rm.f32 	%f335, %f334, %f310, %f309;
	add.f32 	%f336, %f335, 0fCB40007F;
	neg.f32 	%f337, %f336;
	fma.rn.f32 	%f338, %f332, 0f3FB8AA3B, %f337;
	fma.rn.f32 	%f339, %f332, 0f32A57060, %f338;
	mov.b32 	%r172, %f335;
	shl.b32 	%r173, %r172, 23;
	mov.b32 	%f340, %r173;
	ex2.approx.ftz.f32 	%f341, %f339;
	mul.f32 	%f342, %f341, %f340;
	div.rn.f32 	%f343, %f342, %f29;
	sub.f32 	%f344, %f305, %f15;
	fma.rn.f32 	%f345, %f344, 0f3BBB989D, 0f3F000000;
	cvt.sat.f32.f32 	%f346, %f345;
	fma.rm.f32 	%f347, %f346, %f310, %f309;
	add.f32 	%f348, %f347, 0fCB40007F;
	neg.f32 	%f349, %f348;
	fma.rn.f32 	%f350, %f344, 0f3FB8AA3B, %f349;
	fma.rn.f32 	%f351, %f344, 0f32A57060, %f350;
	mov.b32 	%r174, %f347;
	shl.b32 	%r175, %r174, 23;
	mov.b32 	%f352, %r175;
	ex2.approx.ftz.f32 	%f353, %f351;
	mul.f32 	%f354, %f353, %f352;
	div.rn.f32 	%f355, %f354, %f29;
	mul.wide.u32 	%rd53, %r238, 16;
	add.s64 	%rd54, %rd12, %rd53;
	st.global.v4.f32 	[%rd54], {%f319, %f331, %f343, %f355};
	mov.u32 	%r238, %r58;
$L__BB2_40:
	setp.eq.s32 	%p34, %r59, 0;
	@%p34 bra 	$L__BB2_43;
	add.s32 	%r237, %r3, %r238;
	shl.b32 	%r62, %r3, 1;
$L__BB2_42:
	mul.wide.u32 	%rd55, %r238, 16;
	add.s64 	%rd56, %rd4, %rd55;
	ld.global.v4.f32 	{%f356, %f357, %f358, %f359}, [%rd56];
	sub.f32 	%f360, %f356, %f15;
	fma.rn.f32 	%f361, %f360, 0f3BBB989D, 0f3F000000;
	cvt.sat.f32.f32 	%f362, %f361;
	mov.f32 	%f363, 0f4B400001;
	mov.f32 	%f364, 0f437C0000;
	fma.rm.f32 	%f365, %f362, %f364, %f363;
	add.f32 	%f366, %f365, 0fCB40007F;
	neg.f32 	%f367, %f366;
	fma.rn.f32 	%f368, %f360, 0f3FB8AA3B, %f367;
	fma.rn.f32 	%f369, %f360, 0f32A57060, %f368;
	mov.b32 	%r176, %f365;
	shl.b32 	%r177, %r176, 23;
	mov.b32 	%f370, %r177;
	ex2.approx.ftz.f32 	%f371, %f369;
	mul.f32 	%f372, %f371, %f370;
	div.rn.f32 	%f373, %f372, %f29;
	sub.f32 	%f374, %f357, %f15;
	fma.rn.f32 	%f375, %f374, 0f3BBB989D, 0f3F000000;
	cvt.sat.f32.f32 	%f376, %f375;
	fma.rm.f32 	%f377, %f376, %f364, %f363;
	add.f32 	%f378, %f377, 0fCB40007F;
	neg.f32 	%f379, %f378;
	fma.rn.f32 	%f380, %f374, 0f3FB8AA3B, %f379;
	fma.rn.f32 	%f381, %f374, 0f32A57060, %f380;
	mov.b32 	%r178, %f377;
	shl.b32 	%r179, %r178, 23;
	mov.b32 	%f382, %r179;
	ex2.approx.ftz.f32 	%f383, %f381;
	mul.f32 	%f384, %f383, %f382;
	div.rn.f32 	%f385, %f384, %f29;
	sub.f32 	%f386, %f358, %f15;
	fma.rn.f32 	%f387, %f386, 0f3BBB989D, 0f3F000000;
	cvt.sat.f32.f32 	%f388, %f387;
	fma.rm.f32 	%f389, %f388, %f364, %f363;
	add.f32 	%f390, %f389, 0fCB40007F;
	neg.f32 	%f391, %f390;
	fma.rn.f32 	%f392, %f386, 0f3FB8AA3B, %f391;
	fma.rn.f32 	%f393, %f386, 0f32A57060, %f392;
	mov.b32 	%r180, %f389;
	shl.b32 	%r181, %r180, 23;
	mov.b32 	%f394, %r181;
	ex2.approx.ftz.f32 	%f395, %f393;
	mul.f32 	%f396, %f395, %f394;
	div.rn.f32 	%f397, %f396, %f29;
	sub.f32 	%f398, %f359, %f15;
	fma.rn.f32 	%f399, %f398, 0f3BBB989D, 0f3F000000;
	cvt.sat.f32.f32 	%f400, %f399;
	fma.rm.f32 	%f401, %f400, %f364, %f363;
	add.f32 	%f402, %f401, 0fCB40007F;
	neg.f32 	%f403, %f402;
	fma.rn.f32 	%f404, %f398, 0f3FB8AA3B, %f403;
	fma.rn.f32 	%f405, %f398, 0f32A57060, %f404;
	mov.b32 	%r182, %f401;
	shl.b32 	%r183, %r182, 23;
	mov.b32 	%f406, %r183;
	ex2.approx.ftz.f32 	%f407, %f405;
	mul.f32 	%f408, %f407, %f406;
	div.rn.f32 	%f409, %f408, %f29;
	add.s64 	%rd57, %rd12, %rd55;
	st.global.v4.f32 	[%rd57], {%f373, %f385, %f397, %f409};
	add.s32 	%r184, %r238, %r3;
	mul.wide.u32 	%rd58, %r237, 16;
	add.s64 	%rd59, %rd4, %rd58;
	ld.global.v4.f32 	{%f410, %f411, %f412, %f413}, [%rd59];
	sub.f32 	%f414, %f410, %f15;
	fma.rn.f32 	%f415, %f414, 0f3BBB989D, 0f3F000000;
	cvt.sat.f32.f32 	%f416, %f415;
	fma.rm.f32 	%f417, %f416, %f364, %f363;
	add.f32 	%f418, %f417, 0fCB40007F;
	neg.f32 	%f419, %f418;
	fma.rn.f32 	%f420, %f414, 0f3FB8AA3B, %f419;
	fma.rn.f32 	%f421, %f414, 0f32A57060, %f420;
	mov.b32 	%r185, %f417;
	shl.b32 	%r186, %r185, 23;
	mov.b32 	%f422, %r186;
	ex2.approx.ftz.f32 	%f423, %f421;
	mul.f32 	%f424, %f423, %f422;
	div.rn.f32 	%f425, %f424, %f29;
	sub.f32 	%f426, %f411, %f15;
	fma.rn.f32 	%f427, %f426, 0f3BBB989D, 0f3F000000;
	cvt.sat.f32.f32 	%f428, %f427;
	fma.rm.f32 	%f429, %f428, %f364, %f363;
	add.f32 	%f430, %f429, 0fCB40007F;
	neg.f32 	%f431, %f430;
	fma.rn.f32 	%f432, %f426, 0f3FB8AA3B, %f431;
	fma.rn.f32 	%f433, %f426, 0f32A57060, %f432;
	mov.b32 	%r187, %f429;
	shl.b32 	%r188, %r187, 23;
	mov.b32 	%f434, %r188;
	ex2.approx.ftz.f32 	%f435, %f433;
	mul.f32 	%f436, %f435, %f434;
	div.rn.f32 	%f437, %f436, %f29;
	sub.f32 	%f438, %f412, %f15;
	fma.rn.f32 	%f439, %f438, 0f3BBB989D, 0f3F000000;
	cvt.sat.f32.f32 	%f440, %f439;
	fma.rm.f32 	%f441, %f440, %f364, %f363;
	add.f32 	%f442, %f441, 0fCB40007F;
	neg.f32 	%f443, %f442;
	fma.rn.f32 	%f444, %f438, 0f3FB8AA3B, %f443;
	fma.rn.f32 	%f445, %f438, 0f32A57060, %f444;
	mov.b32 	%r189, %f441;
	shl.b32 	%r190, %r189, 23;
	mov.b32 	%f446, %r190;
	ex2.approx.ftz.f32 	%f447, %f445;
	mul.f32 	%f448, %f447, %f446;
	div.rn.f32 	%f449, %f448, %f29;
	sub.f32 	%f450, %f413, %f15;
	fma.rn.f32 	%f451, %f450, 0f3BBB989D, 0f3F000000;
	cvt.sat.f32.f32 	%f452, %f451;
	fma.rm.f32 	%f453, %f452, %f364, %f363;
	add.f32 	%f454, %f453, 0fCB40007F;
	neg.f32 	%f455, %f454;
	fma.rn.f32 	%f456, %f450, 0f3FB8AA3B, %f455;
	fma.rn.f32 	%f457, %f450, 0f32A57060, %f456;
	mov.b32 	%r191, %f453;
	shl.b32 	%r192, %r191, 23;
	mov.b32 	%f458, %r192;
	ex2.approx.ftz.f32 	%f459, %f457;
	mul.f32 	%f460, %f459, %f458;
	div.rn.f32 	%f461, %f460, %f29;
	add.s64 	%rd60, %rd12, %rd58;
	st.global.v4.f32 	[%rd60], {%f425, %f437, %f449, %f461};
	add.s32 	%r238, %r184, %r3;
	add.s32 	%r237, %r237, %r62;
	setp.lt.s32 	%p35, %r238, %r4;
	@%p35 bra 	$L__BB2_42;
$L__BB2_43:
	setp.ge.s32 	%p36, %r236, %r76;
	@%p36 bra 	$L__BB2_49;
	add.s32 	%r193, %r236, %r3;
	max.s32 	%r194, %r76, %r193;
	setp.lt.s32 	%p37, %r193, %r76;
	selp.u32 	%r195, 1, 0, %p37;
	add.s32 	%r196, %r193, %r195;
	sub.s32 	%r197, %r194, %r196;
	div.u32 	%r198, %r197, %r3;
	add.s32 	%r63, %r198, %r195;
	and.b32  	%r199, %r63, 3;
	setp.eq.s32 	%p38, %r199, 3;
	@%p38 bra 	$L__BB2_47;
	mul.wide.s32 	%rd61, %r5, 4;
	add.s64 	%rd13, %rd2, %rd61;
	add.s64 	%rd14, %rd1, %rd61;
	add.s32 	%r200, %r63, 1;
	and.b32  	%r201, %r200, 3;
	neg.s32 	%r234, %r201;
$L__BB2_46:
	.pragma "nounroll";
	mul.wide.s32 	%rd62, %r236, 4;
	add.s64 	%rd63, %rd13, %rd62;
	add.s64 	%rd64, %rd14, %rd62;
	ld.global.f32 	%f462, [%rd64];
	sub.f32 	%f463, %f462, %f15;
	fma.rn.f32 	%f464, %f463, 0f3BBB989D, 0f3F000000;
	cvt.sat.f32.f32 	%f465, %f464;
	mov.f32 	%f466, 0f4B400001;
	mov.f32 	%f467, 0f437C0000;
	fma.rm.f32 	%f468, %f465, %f467, %f466;
	add.f32 	%f469, %f468, 0fCB40007F;
	neg.f32 	%f470, %f469;
	fma.rn.f32 	%f471, %f463, 0f3FB8AA3B, %f470;
	fma.rn.f32 	%f472, %f463, 0f32A57060, %f471;
	mov.b32 	%r202, %f468;
	shl.b32 	%r203, %r202, 23;
	mov.b32 	%f473, %r203;
	ex2.approx.ftz.f32 	%f474, %f472;
	mul.f32 	%f475, %f474, %f473;
	div.rn.f32 	%f476, %f475, %f29;
	st.global.f32 	[%rd63], %f476;
	add.s32 	%r236, %r236, %r3;
	add.s32 	%r234, %r234, 1;
	setp.ne.s32 	%p39, %r234, 0;
	@%p39 bra 	$L__BB2_46;
$L__BB2_47:
	setp.lt.u32 	%p40, %r63, 3;
	@%p40 bra 	$L__BB2_49;
$L__BB2_48:
	mul.wide.s32 	%rd65, %r236, 4;
	add.s64 	%rd66, %rd4, %rd65;
	ld.global.f32 	%f477, [%rd66];
	sub.f32 	%f478, %f477, %f15;
	fma.rn.f32 	%f479, %f478, 0f3BBB989D, 0f3F000000;
	cvt.sat.f32.f32 	%f480, %f479;
	mov.f32 	%f481, 0f4B400001;
	mov.f32 	%f482, 0f437C0000;
	fma.rm.f32 	%f483, %f480, %f482, %f481;
	add.f32 	%f484, %f483, 0fCB40007F;
	neg.f32 	%f485, %f484;
	fma.rn.f32 	%f486, %f478, 0f3FB8AA3B, %f485;
	fma.rn.f32 	%f487, %f478, 0f32A57060, %f486;
	mov.b32 	%r204, %f483;
	shl.b32 	%r205, %r204, 23;
	mov.b32 	%f488, %r205;
	ex2.approx.ftz.f32 	%f489, %f487;
	mul.f32 	%f490, %f489, %f488;
	div.rn.f32 	%f491, %f490, %f29;
	add.s64 	%rd67, %rd12, %rd65;
	st.global.f32 	[%rd67], %f491;
	shl.b32 	%r206, %r3, 2;
	cvt.u64.u32 	%rd68, %r206;
	add.s64 	%rd69, %rd66, %rd68;
	ld.global.f32 	%f492, [%rd69];
	sub.f32 	%f493, %f492, %f15;
	fma.rn.f32 	%f494, %f493, 0f3BBB989D, 0f3F000000;
	cvt.sat.f32.f32 	%f495, %f494;
	fma.rm.f32 	%f496, %f495, %f482, %f481;
	add.f32 	%f497, %f496, 0fCB40007F;
	neg.f32 	%f498, %f497;
	fma.rn.f32 	%f499, %f493, 0f3FB8AA3B, %f498;
	fma.rn.f32 	%f500, %f493, 0f32A57060, %f499;
	mov.b32 	%r207, %f496;
	shl.b32 	%r208, %r207, 23;
	mov.b32 	%f501, %r208;
	ex2.approx.ftz.f32 	%f502, %f500;
	mul.f32 	%f503, %f502, %f501;
	div.rn.f32 	%f504, %f503, %f29;
	add.s64 	%rd70, %rd67, %rd68;
	st.global.f32 	[%rd70], %f504;
	add.s64 	%rd71, %rd69, %rd68;
	ld.global.f32 	%f505, [%rd71];
	sub.f32 	%f506, %f505, %f15;
	fma.rn.f32 	%f507, %f506, 0f3BBB989D, 0f3F000000;
	cvt.sat.f32.f32 	%f508, %f507;
	fma.rm.f32 	%f509, %f508, %f482, %f481;
	add.f32 	%f510, %f509, 0fCB40007F;
	neg.f32 	%f511, %f510;
	fma.rn.f32 	%f512, %f506, 0f3FB8AA3B, %f511;
	fma.rn.f32 	%f513, %f506, 0f32A57060, %f512;
	mov.b32 	%r209, %f509;
	shl.b32 	%r210, %r209, 23;
	mov.b32 	%f514, %r210;
	ex2.approx.ftz.f32 	%f515, %f513;
	mul.f32 	%f516, %f515, %f514;
	div.rn.f32 	%f517, %f516, %f29;
	add.s64 	%rd72, %rd70, %rd68;
	st.global.f32 	[%rd72], %f517;
	add.s64 	%rd73, %rd71, %rd68;
	ld.global.f32 	%f518, [%rd73];
	sub.f32 	%f519, %f518, %f15;
	fma.rn.f32 	%f520, %f519, 0f3BBB989D, 0f3F000000;
	cvt.sat.f32.f32 	%f521, %f520;
	fma.rm.f32 	%f522, %f521, %f482, %f481;
	add.f32 	%f523, %f522, 0fCB40007F;
	neg.f32 	%f524, %f523;
	fma.rn.f32 	%f525, %f519, 0f3FB8AA3B, %f524;
	fma.rn.f32 	%f526, %f519, 0f32A57060, %f525;
	mov.b32 	%r211, %f522;
	shl.b32 	%r212, %r211, 23;
	mov.b32 	%f527, %r212;
	ex2.approx.ftz.f32 	%f528, %f526;
	mul.f32 	%f529, %f528, %f527;
	div.rn.f32 	%f530, %f529, %f29;
	add.s64 	%rd74, %rd72, %rd68;
	st.global.f32 	[%rd74], %f530;
	add.s32 	%r236, %r206, %r236;
	setp.lt.s32 	%p41, %r236, %r76;
	@%p41 bra 	$L__BB2_48;
$L__BB2_49:
	ret;

}


// ===== COMPILED SASS (sm_100) =====

	.target	sm_100

	.elftype	@"ET_EXEC"


//--------------------- .note.nv.tkinfo           --------------------------
	.section	.note.nv.tkinfo,"",@"SHT_NOTE"
	.sectionflags	@"SHF_NOTE_NV_TKINFO"
	.tkinfo
        /*0018*/ 	.word	0x00000002
        /*0030*/ 	.string	""
        /*0030*/ 	.string	"ptxas"
        /*0030*/ 	.string	"Cuda compilation tools, release 13.0, V13.0.88"
        /*0030*/ 	.string	"Build cuda_13.0.r13.0/compiler.36424714_0"
        /*0030*/ 	.string	"-arch sm_100 -m 64 "



//--------------------- .note.nv.cuinfo           --------------------------
	.section	.note.nv.cuinfo,"",@"SHT_NOTE"
	.sectionflags	@"SHF_NOTE_NV_CUINFO"
        /*0018*/ 	.short	0x0002
        /*001a*/ 	.short	0x0064
        /*001c*/ 	.short	0x0082
	.zero		2


//--------------------- .nv.info                  --------------------------
	.section	.nv.info,"",@"SHT_CUDA_INFO"
	.align	4


	//----- nvinfo : EIATTR_REGCOUNT
	.align		4
        /*0000*/ 	.byte	0x04, 0x2f
        /*0002*/ 	.short	(.L_1 - .L_0)
	.align		4
.L_0:
        /*0004*/ 	.word	index@(_Z19naiveSoftmax_kernelPfS_ii)
        /*0008*/ 	.word	0x00000020


	//----- nvinfo : EIATTR_FRAME_SIZE
	.align		4
.L_1:
        /*000c*/ 	.byte	0x04, 0x11
        /*000e*/ 	.short	(.L_3 - .L_2)
	.align		4
.L_2:
        /*0010*/ 	.word	index@($__internal_2_$__cuda_sm3x_div_rn_noftz_f32_slowpath)
        /*0014*/ 	.word	0x00000000


	//----- nvinfo : EIATTR_FRAME_SIZE
	.align		4
.L_3:
        /*0018*/ 	.byte	0x04, 0x11
        /*001a*/ 	.short	(.L_5 - .L_4)
	.align		4
.L_4:
        /*001c*/ 	.word	index@(_Z19naiveSoftmax_kernelPfS_ii)
        /*0020*/ 	.word	0x00000000


	//----- nvinfo : EIATTR_REGCOUNT
	.align		4
.L_5:
        /*0024*/ 	.byte	0x04, 0x2f
        /*0026*/ 	.short	(.L_7 - .L_6)
	.align		4
.L_6:
        /*0028*/ 	.word	index@(_Z20sharedSoftmax_kernelPfS_ii)
        /*002c*/ 	.word	0x00000016


	//----- nvinfo : EIATTR_FRAME_SIZE
	.align		4
.L_7:
        /*0030*/ 	.byte	0x04, 0x11
        /*0032*/ 	.short	(.L_9 - .L_8)
	.align		4
.L_8:
        /*0034*/ 	.word	index@($__internal_1_$__cuda_sm3x_div_rn_noftz_f32_slowpath)
        /*0038*/ 	.word	0x00000000


	//----- nvinfo : EIATTR_FRAME_SIZE
	.align		4
.L_9:
        /*003c*/ 	.byte	0x04, 0x11
        /*003e*/ 	.short	(.L_11 - .L_10)
	.align		4
.L_10:
        /*0040*/ 	.word	index@(_Z20sharedSoftmax_kernelPfS_ii)
        /*0044*/ 	.word	0x00000000


	//----- nvinfo : EIATTR_REGCOUNT
	.align		4
.L_11:
        /*0048*/ 	.byte	0x04, 0x2f
        /*004a*/ 	.short	(.L_13 - .L_12)
	.align		4
.L_12:
        /*004c*/ 	.word	index@(_Z24vectorizedSoftmax_kernelPfS_ii)
        /*0050*/ 	.word	0x00000020


	//----- nvinfo : EIATTR_FRAME_SIZE
	.align		4
.L_13:
        /*0054*/ 	.byte	0x04, 0x11
        /*0056*/ 	.short	(.L_15 - .L_14)
	.align		4
.L_14:
        /*0058*/ 	.word	index@($__internal_0_$__cuda_sm3x_div_rn_noftz_f32_slowpath)
        /*005c*/ 	.word	0x00000000


	//----- nvinfo : EIATTR_FRAME_SIZE
	.align		4
.L_15:
        /*0060*/ 	.byte	0x04, 0x11
        /*0062*/ 	.short	(.L_17 - .L_16)
	.align		4
.L_16:
        /*0064*/ 	.word	index@(_Z24vectorizedSoftmax_kernelPfS_ii)
        /*0068*/ 	.word	0x00000000


	//----- nvinfo : EIATTR_MIN_STACK_SIZE
	.align		4
.L_17:
        /*006c*/ 	.byte	0x04, 0x12
        /*006e*/ 	.short	(.L_19 - .L_18)
	.align		4
.L_18:
        /*0070*/ 	.word	index@(_Z24vectorizedSoftmax_kernelPfS_ii)
        /*0074*/ 	.word	0x00000000


	//----- nvinfo : EIATTR_MIN_STACK_SIZE
	.align		4
.L_19:
        /*0078*/ 	.byte	0x04, 0x12
        /*007a*/ 	.short	(.L_21 - .L_20)
	.align		4
.L_20:
        /*007c*/ 	.word	index@(_Z20sharedSoftmax_kernelPfS_ii)
        /*0080*/ 	.word	0x00000000


	//----- nvinfo : EIATTR_MIN_STACK_SIZE
	.align		4
.L_21:
        /*0084*/ 	.byte	0x04, 0x12
        /*0086*/ 	.short	(.L_23 - .L_22)
	.align		4
.L_22:
        /*0088*/ 	.word	index@(_Z19naiveSoftmax_kernelPfS_ii)
        /*008c*/ 	.word	0x00000000
.L_23:


//--------------------- .nv.compat                --------------------------
	.section	.nv.compat,"",@"SHT_CUDA_COMPAT_INFO"
	.align	4
        /*0000*/ 	.byte	0x02, 0x09, 0x00, 0x00, 0x02, 0x02, 0x01, 0x00, 0x02, 0x05, 0x05, 0x00, 0x03, 0x07, 0x01, 0x01
        /*0010*/ 	.byte	0x02, 0x03, 0x00, 0x00, 0x02, 0x06, 0x01, 0x00, 0x04, 0x0b, 0x08, 0x00, 0x01, 0x00, 0x00, 0x00
        /*0020*/ 	.byte	0x00, 0x00, 0x00, 0x00


//--------------------- .nv.info._Z24vectorizedSoftmax_kernelPfS_ii --------------------------
	.section	.nv.info._Z24vectorizedSoftmax_kernelPfS_ii,"",@"SHT_CUDA_INFO"
	.sectionflags	@""
	.align	4


	//----- nvinfo : EIATTR_CUDA_API_VERSION
	.align		4
        /*0000*/ 	.byte	0x04, 0x37
        /*0002*/ 	.short	(.L_25 - .L_24)
.L_24:
        /*0004*/ 	.word	0x00000082


	//----- nvinfo : EIATTR_KPARAM_INFO
	.align		4
.L_25:
        /*0008*/ 	.byte	0x04, 0x17
        /*000a*/ 	.short	(.L_27 - .L_26)
.L_26:
        /*000c*/ 	.word	0x00000000
        /*0010*/ 	.short	0x0003
        /*0012*/ 	.short	0x0014
        /*0014*/ 	.byte	0x00, 0xf0, 0x11, 0x00


	//----- nvinfo : EIATTR_KPARAM_INFO
	.align		4
.L_27:
        /*0018*/ 	.byte	0x04, 0x17
        /*001a*/ 	.short	(.L_29 - .L_28)
.L_28:
        /*001c*/ 	.word	0x00000000
        /*0020*/ 	.short	0x0002
        /*0022*/ 	.short	0x0010
        /*0024*/ 	.byte	0x00, 0xf0, 0x11, 0x00


	//----- nvinfo : EIATTR_KPARAM_INFO
	.align		4
.L_29:
        /*0028*/ 	.byte	0x04, 0x17
        /*002a*/ 	.short	(.L_31 - .L_30)
.L_30:
        /*002c*/ 	.word	0x00000000
        /*0030*/ 	.short	0x0001
        /*0032*/ 	.short	0x0008
        /*0034*/ 	.byte	0x00, 0xf5, 0x21, 0x00


	//----- nvinfo : EIATTR_KPARAM_INFO
	.align		4
.L_31:
        /*0038*/ 	.byte	0x04, 0x17
        /*003a*/ 	.short	(.L_33 - .L_32)
.L_32:
        /*003c*/ 	.word	0x00000000
        /*0040*/ 	.short	0x0000
        /*0042*/ 	.short	0x0000
        /*0044*/ 	.byte	0x00, 0xf5, 0x21, 0x00


	//----- nvinfo : EIATTR_SPARSE_MMA_MASK
	.align		4
.L_33:
        /*0048*/ 	.byte	0x03, 0x50
        /*004a*/ 	.short	0x0000


	//----- nvinfo : EIATTR_MAXREG_COUNT
	.align		4
        /*004c*/ 	.byte	0x03, 0x1b
        /*004e*/ 	.short	0x00ff


	//----- nvinfo : EIATTR_NUM_BARRIERS
	.align		4
        /*0050*/ 	.byte	0x02, 0x4c
        /*0052*/ 	.byte	0x01
	.zero		1


	//----- nvinfo : EIATTR_MERCURY_ISA_VERSION
	.align		4
        /*0054*/ 	.byte	0x03, 0x5f
        /*0056*/ 	.short	0x0101


	//----- nvinfo : EIATTR_VRC_CTA_INIT_COUNT
	.align		4
        /*0058*/ 	.byte	0x02, 0x4a
	.zero		1
	.zero		1


	//----- nvinfo : EIATTR_EXIT_INSTR_OFFSETS
	.align		4
        /*005c*/ 	.byte	0x04, 0x1c
        /*005e*/ 	.short	(.L_35 - .L_34)


	//   ....[0]....
.L_34:
        /*0060*/ 	.word	0x00000040


	//   ....[1]....
        /*0064*/ 	.word	0x00003450


	//   ....[2]....
        /*0068*/ 	.word	0x000038b0


	//   ....[3]....
        /*006c*/ 	.word	0x00004030


	//----- nvinfo : EIATTR_CRS_STACK_SIZE
	.align		4
.L_35:
        /*0070*/ 	.byte	0x04, 0x1e
        /*0072*/ 	.short	(.L_37 - .L_36)
.L_36:
        /*0074*/ 	.word	0x00000000


	//----- nvinfo : EIATTR_CBANK_PARAM_SIZE
	.align		4
.L_37:
        /*0078*/ 	.byte	0x03, 0x19
        /*007a*/ 	.short	0x0018


	//----- nvinfo : EIATTR_PARAM_CBANK
	.align		4
        /*007c*/ 	.byte	0x04, 0x0a
        /*007e*/ 	.short	(.L_39 - .L_38)
	.align		4
.L_38:
        /*0080*/ 	.word	index@(.nv.constant0._Z24vectorizedSoftmax_kernelPfS_ii)
        /*0084*/ 	.short	0x0380
        /*0086*/ 	.short	0x0018


	//----- nvinfo : EIATTR_SW_WAR
	.align		4
.L_39:
        /*0088*/ 	.byte	0x04, 0x36
        /*008a*/ 	.short	(.L_41 - .L_40)
.L_40:
        /*008c*/ 	.word	0x00000008
.L_41:


//--------------------- .nv.info._Z20sharedSoftmax_kernelPfS_ii --------------------------
	.section	.nv.info._Z20sharedSoftmax_kernelPfS_ii,"",@"SHT_CUDA_INFO"
	.sectionflags	@""
	.align	4


	//----- nvinfo : EIATTR_CUDA_API_VERSION
	.align		4
        /*0000*/ 	.byte	0x04, 0x37
        /*0002*/ 	.short	(.L_43 - .L_42)
.L_42:
        /*0004*/ 	.word	0x00000082


	//----- nvinfo : EIATTR_KPARAM_INFO
	.align		4
.L_43:
        /*0008*/ 	.byte	0x04, 0x17
        /*000a*/ 	.short	(.L_45 - .L_44)
.L_44:
        /*000c*/ 	.word	0x00000000
        /*0010*/ 	.short	0x0003
        /*0012*/ 	.short	0x0014
        /*0014*/ 	.byte	0x00, 0xf0, 0x11, 0x00


	//----- nvinfo : EIATTR_KPARAM_INFO
	.align		4
.L_45:
        /*0018*/ 	.byte	0x04, 0x17
        /*001a*/ 	.short	(.L_47 - .L_46)
.L_46:
        /*001c*/ 	.word	0x00000000
        /*0020*/ 	.short	0x0002
        /*0022*/ 	.short	0x0010
        /*0024*/ 	.byte	0x00, 0xf0, 0x11, 0x00


	//----- nvinfo : EIATTR_KPARAM_INFO
	.align		4
.L_47:
        /*0028*/ 	.byte	0x04, 0x17
        /*002a*/ 	.short	(.L_49 - .L_48)
.L_48:
        /*002c*/ 	.word	0x00000000
        /*0030*/ 	.short	0x0001
        /*0032*/ 	.short	0x0008
        /*0034*/ 	.byte	0x00, 0xf5, 0x21, 0x00


	//----- nvinfo : EIATTR_KPARAM_INFO
	.align		4
.L_49:
        /*0038*/ 	.byte	0x04, 0x17
        /*003a*/ 	.short	(.L_51 - .L_50)
.L_50:
        /*003c*/ 	.word	0x00000000
        /*0040*/ 	.short	0x0000
        /*0042*/ 	.short	0x0000
        /*0044*/ 	.byte	0x00, 0xf5, 0x21, 0x00


	//----- nvinfo : EIATTR_SPARSE_MMA_MASK
	.align		4
.L_51:
        /*0048*/ 	.byte	0x03, 0x50
        /*004a*/ 	.short	0x0000


	//----- nvinfo : EIATTR_MAXREG_COUNT
	.align		4
        /*004c*/ 	.byte	0x03, 0x1b
        /*004e*/ 	.short	0x00ff


	//----- nvinfo : EIATTR_NUM_BARRIERS
	.align		4
        /*0050*/ 	.byte	0x02, 0x4c
        /*0052*/ 	.byte	0x01
	.zero		1


	//----- nvinfo : EIATTR_MERCURY_ISA_VERSION
	.align		4
        /*0054*/ 	.byte	0x03, 0x5f
        /*0056*/ 	.short	0x0101


	//----- nvinfo : EIATTR_VRC_CTA_INIT_COUNT
	.align		4
        /*0058*/ 	.byte	0x02, 0x4a
	.zero		1
	.zero		1


	//----- nvinfo : EIATTR_EXIT_INSTR_OFFSETS
	.align		4
        /*005c*/ 	.byte	0x04, 0x1c
        /*005e*/ 	.short	(.L_53 - .L_52)


	//   ....[0]....
.L_52:
        /*0060*/ 	.word	0x00000070


	//   ....[1]....
        /*0064*/ 	.word	0x00000590


	//   ....[2]....
        /*0068*/ 	.word	0x00000890


	//----- nvinfo : EIATTR_CRS_STACK_SIZE
	.align		4
.L_53:
        /*006c*/ 	.byte	0x04, 0x1e
        /*006e*/ 	.short	(.L_55 - .L_54)
.L_54:
        /*0070*/ 	.word	0x00000000


	//----- nvinfo : EIATTR_CBANK_PARAM_SIZE
	.align		4
.L_55:
        /*0074*/ 	.byte	0x03, 0x19
        /*0076*/ 	.short	0x0018


	//----- nvinfo : EIATTR_PARAM_CBANK
	.align		4
        /*0078*/ 	.byte	0x04, 0x0a
        /*007a*/ 	.short	(.L_57 - .L_56)
	.align		4
.L_56:
        /*007c*/ 	.word	index@(.nv.constant0._Z20sharedSoftmax_kernelPfS_ii)
        /*0080*/ 	.short	0x0380
        /*0082*/ 	.short	0x0018


	//----- nvinfo : EIATTR_SW_WAR
	.align		4
.L_57:
        /*0084*/ 	.byte	0x04, 0x36
        /*0086*/ 	.short	(.L_59 - .L_58)
.L_58:
        /*0088*/ 	.word	0x00000008
.L_59:


//--------------------- .nv.info._Z19naiveSoftmax_kernelPfS_ii --------------------------
	.section	.nv.info._Z19naiveSoftmax_kernelPfS_ii,"",@"SHT_CUDA_INFO"
	.sectionflags	@""
	.align	4


	//----- nvinfo : EIATTR_CUDA_API_VERSION
	.align		4
        /*0000*/ 	.byte	0x04, 0x37
        /*0002*/ 	.short	(.L_61 - .L_60)
.L_60:
        /*0004*/ 	.word	0x00000082


	//----- nvinfo : EIATTR_KPARAM_INFO
	.align		4
.L_61:
        /*0008*/ 	.byte	0x04, 0x17
        /*000a*/ 	.short	(.L_63 - .L_62)
.L_62:
        /*000c*/ 	.word	0x00000000
        /*0010*/ 	.short	0x0003
        /*0012*/ 	.short	0x0014
        /*0014*/ 	.byte	0x00, 0xf0, 0x11, 0x00


	//----- nvinfo : EIATTR_KPARAM_INFO
	.align		4
.L_63:
        /*0018*/ 	.byte	0x04, 0x17
        /*001a*/ 	.short	(.L_65 - .L_64)
.L_64:
        /*001c*/ 	.word	0x00000000
        /*0020*/ 	.short	0x0002
        /*0022*/ 	.short	0x0010
        /*0024*/ 	.byte	0x00, 0xf0, 0x11, 0x00


	//----- nvinfo : EIATTR_KPARAM_INFO
	.align		4
.L_65:
        /*0028*/ 	.byte	0x04, 0x17
        /*002a*/ 	.short	(.L_67 - .L_66)
.L_66:
        /*002c*/ 	.word	0x00000000
        /*0030*/ 	.short	0x0001
        /*0032*/ 	.short	0x0008
        /*0034*/ 	.byte	0x00, 0xf5, 0x21, 0x00


	//----- nvinfo : EIATTR_KPARAM_INFO
	.align		4
.L_67:
        /*0038*/ 	.byte	0x04, 0x17
        /*003a*/ 	.short	(.L_69 - .L_68)
.L_68:
        /*003c*/ 	.word	0x00000000
        /*0040*/ 	.short	0x0000
        /*0042*/ 	.short	0x0000
        /*0044*/ 	.byte	0x00, 0xf5, 0x21, 0x00


	//----- nvinfo : EIATTR_SPARSE_MMA_MASK
	.align		4
.L_69:
        /*0048*/ 	.byte	0x03, 0x50
        /*004a*/ 	.short	0x0000


	//----- nvinfo : EIATTR_MAXREG_COUNT
	.align		4
        /*004c*/ 	.byte	0x03, 0x1b
        /*004e*/ 	.short	0x00ff


	//----- nvinfo : EIATTR_MERCURY_ISA_VERSION
	.align		4
        /*0050*/ 	.byte	0x03, 0x5f
        /*0052*/ 	.short	0x0101


	//----- nvinfo : EIATTR_VRC_CTA_INIT_COUNT
	.align		4
        /*0054*/ 	.byte	0x02, 0x4a
	.zero		1
	.zero		1


	//----- nvinfo : EIATTR_EXIT_INSTR_OFFSETS
	.align		4
        /*0058*/ 	.byte	0x04, 0x1c
        /*005a*/ 	.short	(.L_71 - .L_70)


	//   ....[0]....
.L_70:
        /*005c*/ 	.word	0x00000070


	//   ....[1]....
        /*0060*/ 	.word	0x000013a0


	//   ....[2]....
        /*0064*/ 	.word	0x00002230


	//   ....[3]....
        /*0068*/ 	.word	0x00002970


	//   ....[4]....
        /*006c*/ 	.word	0x00002d70


	//   ....[5]....
        /*0070*/ 	.word	0x00002f70


	//----- nvinfo : EIATTR_CRS_STACK_SIZE
	.align		4
.L_71:
        /*0074*/ 	.byte	0x04, 0x1e
        /*0076*/ 	.short	(.L_73 - .L_72)
.L_72:
        /*0078*/ 	.word	0x00000000


	//----- nvinfo : EIATTR_CBANK_PARAM_SIZE
	.align		4
.L_73:
        /*007c*/ 	.byte	0x03, 0x19
        /*007e*/ 	.short	0x0018


	//----- nvinfo : EIATTR_PARAM_CBANK
	.align		4
        /*0080*/ 	.byte	0x04, 0x0a
        /*0082*/ 	.short	(.L_75 - .L_74)
	.align		4
.L_74:
        /*0084*/ 	.word	index@(.nv.constant0._Z19naiveSoftmax_kernelPfS_ii)
        /*0088*/ 	.short	0x0380
        /*008a*/ 	.short	0x0018


	//----- nvinfo : EIATTR_SW_WAR
	.align		4
.L_75:
        /*008c*/ 	.byte	0x04, 0x36
        /*008e*/ 	.short	(.L_77 - .L_76)
.L_76:
        /*0090*/ 	.word	0x00000008
.L_77:


//--------------------- .nv.callgraph             --------------------------
	.section	.nv.callgraph,"",@"SHT_CUDA_CALLGRAPH"
	.align	4
	.sectionentsize	8
	.align		4
        /*0000*/ 	.word	0x00000000
	.align		4
        /*0004*/ 	.word	0xffffffff
	.align		4
        /*0008*/ 	.word	0x00000000
	.align		4
        /*000c*/ 	.word	0xfffffffe
	.align		4
        /*0010*/ 	.word	0x00000000
	.align		4
        /*0014*/ 	.word	0xfffffffd
	.align		4
        /*0018*/ 	.word	0x00000000
	.align		4
        /*001c*/ 	.word	0xfffffffc


//--------------------- .text._Z24vectorizedSoftmax_kernelPfS_ii --------------------------
	.section	.text._Z24vectorizedSoftmax_kernelPfS_ii,"ax",@progbits
	.align	128
        .global         _Z24vectorizedSoftmax_kernelPfS_ii
        .type           _Z24vectorizedSoftmax_kernelPfS_ii,@function
        .size           _Z24vectorizedSoftmax_kernelPfS_ii,(.L_x_164 - _Z24vectorizedSoftmax_kernelPfS_ii)
        .other          _Z24vectorizedSoftmax_kernelPfS_ii,@"STO_CUDA_ENTRY STV_DEFAULT"
_Z24vectorizedSoftmax_kernelPfS_ii:
.text._Z24vectorizedSoftmax_kernelPfS_ii:
[----:B------:R-:W-:Y:S08]  /*0000*/  LDC R1, c[0x0][0x37c] ;  /* 0x0000df00ff017b82 */ /* 0x000ff00000000800 */
[----:B------:R-:W0:Y:S08]  /*0010*/  S2UR UR4, SR_CTAID.X ;  /* 0x00000000000479c3 */ /* 0x000e300000002500 */
[----:B------:R-:W0:Y:S02]  /*0020*/  LDC R0, c[0x0][0x390] ;  /* 0x0000e400ff007b82 */ /* 0x000e240000000800 */
[----:B0-----:R-:W-:-:S13]  /*0030*/  ISETP.LE.AND P0, PT, R0, UR4, PT ;  /* 0x0000000400007c0c */ /* 0x001fda000bf03270 */
[----:B------:R-:W-:Y:S05]  /*0040*/  @P0 EXIT ;  /* 0x000000000000094d */ /* 0x000fea0003800000 */
[----:B------:R-:W0:Y:S01]  /*0050*/  LDC R25, c[0x0][0x394] ;  /* 0x0000e500ff197b82 */ /* 0x000e220000000800 */
[----:B------:R-:W1:Y:S01]  /*0060*/  S2R R20, SR_TID.X ;  /* 0x0000000000147919 */ /* 0x000e620000002100 */
[----:B------:R-:W2:Y:S01]  /*0070*/  LDCU.64 UR6, c[0x0][0x380] ;  /* 0x00007000ff0677ac */ /* 0x000ea20008000a00 */
[----:B------:R-:W-:Y:S01]  /*0080*/  BSSY.RECONVERGENT B0, `(.L_x_0) ;  /* 0x000005e000007945 */ /* 0x000fe20003800200 */
[----:B------:R-:W-:Y:S01]  /*0090*/  MOV R24, 0xff800000 ;  /* 0xff80000000187802 */ /* 0x000fe20000000f00 */
[----:B------:R-:W3:Y:S03]  /*00a0*/  LDCU.64 UR8, c[0x0][0x358] ;  /* 0x00006b00ff0877ac */ /* 0x000ee60008000a00 */
[----:B------:R-:W4:Y:S01]  /*00b0*/  LDC R3, c[0x0][0x360] ;  /* 0x0000d800ff037b82 */ /* 0x000f220000000800 */
[----:B0-----:R-:W-:Y:S01]  /*00c0*/  SHF.R.S32.HI R0, RZ, 0x1f, R25 ;  /* 0x0000001fff007819 */ /* 0x001fe20000011419 */
[----:B------:R-:W-:-:S03]  /*00d0*/  IMAD R2, R25, UR4, RZ ;  /* 0x0000000419027c24 */ /* 0x000fc6000f8e02ff */
[----:B------:R-:W-:Y:S01]  /*00e0*/  LEA.HI R0, R0, R25, RZ, 0x2 ;  /* 0x0000001900007211 */ /* 0x000fe200078f10ff */
[----:B------:R-:W-:Y:S01]  /*00f0*/  IMAD.WIDE R4, R2, 0x4, RZ ;  /* 0x0000000402047825 */ /* 0x000fe200078e02ff */
[----:B------:R-:W-:Y:S02]  /*0100*/  SHF.R.S32.HI R21, RZ, 0x1f, R2 ;  /* 0x0000001fff157819 */ /* 0x000fe40000011402 */
[----:B------:R-:W-:Y:S02]  /*0110*/  SHF.R.S32.HI R0, RZ, 0x2, R0 ;  /* 0x00000002ff007819 */ /* 0x000fe40000011400 */
[----:B--2---:R-:W-:Y:S02]  /*0120*/  IADD3 R22, P1, PT, R4, UR6, RZ ;  /* 0x0000000604167c10 */ /* 0x004fe4000ff3e0ff */
[----:B-1----:R-:W-:Y:S02]  /*0130*/  ISETP.GE.AND P0, PT, R20, R0, PT ;  /* 0x000000001400720c */ /* 0x002fe40003f06270 */
[----:B------:R-:W-:-:S11]  /*0140*/  IADD3.X R23, PT, PT, R5, UR7, RZ, P1, !PT ;  /* 0x0000000705177c10 */ /* 0x000fd60008ffe4ff */
[----:B---34-:R-:W-:Y:S05]  /*0150*/  @P0 BRA `(.L_x_1) ;  /* 0x0000000400400947 */ /* 0x018fea0003800000 */
[----:B------:R-:W0:Y:S01]  /*0160*/  I2F.U32.RP R11, R3 ;  /* 0x00000003000b7306 */ /* 0x000e220000209000 */
[----:B------:R-:W-:Y:S01]  /*0170*/  IADD3 R9, PT, PT, R20, R3, RZ ;  /* 0x0000000314097210 */ /* 0x000fe20007ffe0ff */
[----:B------:R-:W-:Y:S01]  /*0180*/  BSSY.RECONVERGENT B1, `(.L_x_2) ;  /* 0x0000030000017945 */ /* 0x000fe20003800200 */
[----:B------:R-:W-:Y:S01]  /*0190*/  ISETP.NE.U32.AND P2, PT, R3, RZ, PT ;  /* 0x000000ff0300720c */ /* 0x000fe20003f45070 */
[----:B------:R-:W-:Y:S01]  /*01a0*/  IMAD.MOV.U32 R26, RZ, RZ, R20 ;  /* 0x000000ffff1a7224 */ /* 0x000fe200078e0014 */
[----:B------:R-:W-:Y:S02]  /*01b0*/  ISETP.GE.U32.AND P0, PT, R9, R0, PT ;  /* 0x000000000900720c */ /* 0x000fe40003f06070 */
[----:B------:R-:W-:Y:S02]  /*01c0*/  VIMNMX.U32 R8, PT, PT, R0, R9, !PT ;  /* 0x0000000900087248 */ /* 0x000fe40007fe0000 */
[----:B------:R-:W-:Y:S01]  /*01d0*/  MOV R24, 0xff800000 ;  /* 0xff80000000187802 */ /* 0x000fe20000000f00 */
[----:B0-----:R-:W0:Y:S02]  /*01e0*/  MUFU.RCP R11, R11 ;  /* 0x0000000b000b7308 */ /* 0x001e240000001000 */
[----:B0-----:R-:W-:-:S06]  /*01f0*/  IADD3 R6, PT, PT, R11, 0xffffffe, RZ ;  /* 0x0ffffffe0b067810 */ /* 0x001fcc0007ffe0ff */
[----:B------:R0:W1:Y:S02]  /*0200*/  F2I.FTZ.U32.TRUNC.NTZ R7, R6 ;  /* 0x0000000600077305 */ /* 0x000064000021f000 */
[----:B0-----:R-:W-:Y:S01]  /*0210*/  HFMA2 R6, -RZ, RZ, 0, 0 ;  /* 0x00000000ff067431 */ /* 0x001fe200000001ff */
[----:B-1----:R-:W-:-:S05]  /*0220*/  IADD3 R10, PT, PT, RZ, -R7, RZ ;  /* 0x80000007ff0a7210 */ /* 0x002fca0007ffe0ff */
[----:B------:R-:W-:Y:S01]  /*0230*/  IMAD R13, R10, R3, RZ ;  /* 0x000000030a0d7224 */ /* 0x000fe200078e02ff */
[----:B------:R-:W-:-:S03]  /*0240*/  SEL R10, RZ, 0x1, P0 ;  /* 0x00000001ff0a7807 */ /* 0x000fc60000000000 */
[----:B------:R-:W-:Y:S01]  /*0250*/  IMAD.HI.U32 R7, R7, R13, R6 ;  /* 0x0000000d07077227 */ /* 0x000fe200078e0006 */
[----:B------:R-:W-:-:S05]  /*0260*/  IADD3 R8, PT, PT, R8, -R9, -R10 ;  /* 0x8000000908087210 */ /* 0x000fca0007ffe80a */
[----:B------:R-:W-:-:S05]  /*0270*/  IMAD.HI.U32 R7, R7, R8, RZ ;  /* 0x0000000807077227 */ /* 0x000fca00078e00ff */
[----:B------:R-:W-:-:S05]  /*0280*/  IADD3 R6, PT, PT, -R7, RZ, RZ ;  /* 0x000000ff07067210 */ /* 0x000fca0007ffe1ff */
[----:B------:R-:W-:-:S05]  /*0290*/  IMAD R8, R3, R6, R8 ;  /* 0x0000000603087224 */ /* 0x000fca00078e0208 */
[----:B------:R-:W-:-:S13]  /*02a0*/  ISETP.GE.U32.AND P0, PT, R8, R3, PT ;  /* 0x000000030800720c */ /* 0x000fda0003f06070 */
[-C--:B------:R-:W-:Y:S02]  /*02b0*/  @P0 IADD3 R8, PT, PT, R8, -R3.reuse, RZ ;  /* 0x8000000308080210 */ /* 0x080fe40007ffe0ff */
[----:B------:R-:W-:Y:S02]  /*02c0*/  @P0 IADD3 R7, PT, PT, R7, 0x1, RZ ;  /* 0x0000000107070810 */ /* 0x000fe40007ffe0ff */
[----:B------:R-:W-:-:S13]  /*02d0*/  ISETP.GE.U32.AND P1, PT, R8, R3, PT ;  /* 0x000000030800720c */ /* 0x000fda0003f26070 */
[----:B------:R-:W-:Y:S02]  /*02e0*/  @P1 IADD3 R7, PT, PT, R7, 0x1, RZ ;  /* 0x0000000107071810 */ /* 0x000fe40007ffe0ff */
[----:B------:R-:W-:-:S04]  /*02f0*/  @!P2 LOP3.LUT R7, RZ, R3, RZ, 0x33, !PT ;  /* 0x00000003ff07a212 */ /* 0x000fc800078e33ff */
[----:B------:R-:W-:-:S04]  /*0300*/  IADD3 R6, PT, PT, R10, R7, RZ ;  /* 0x000000070a067210 */ /* 0x000fc80007ffe0ff */
[C---:B------:R-:W-:Y:S02]  /*0310*/  LOP3.LUT R7, R6.reuse, 0x3, RZ, 0xc0, !PT ;  /* 0x0000000306077812 */ /* 0x040fe400078ec0ff */
[----:B------:R-:W-:Y:S02]  /*0320*/  ISETP.GE.U32.AND P1, PT, R6, 0x3, PT ;  /* 0x000000030600780c */ /* 0x000fe40003f26070 */
[----:B------:R-:W-:-:S13]  /*0330*/  ISETP.NE.AND P0, PT, R7, 0x3, PT ;  /* 0x000000030700780c */ /* 0x000fda0003f05270 */
[----:B------:R-:W-:Y:S05]  /*0340*/  @!P0 BRA `(.L_x_3) ;  /* 0x00000000004c8947 */ /* 0x000fea0003800000 */
[----:B------:R-:W-:Y:S01]  /*0350*/  IMAD.WIDE.U32 R4, R20, 0x10, R4 ;  /* 0x0000001014047825 */ /* 0x000fe200078e0004 */
[----:B------:R-:W-:Y:S02]  /*0360*/  IADD3 R6, PT, PT, R6, 0x1, RZ ;  /* 0x0000000106067810 */ /* 0x000fe40007ffe0ff */
[----:B------:R-:W-:Y:S02]  /*0370*/  MOV R24, 0xff800000 ;  /* 0xff80000000187802 */ /* 0x000fe40000000f00 */
[----:B------:R-:W-:Y:S02]  /*0380*/  IADD3 R8, P0, PT, R4, UR6, RZ ;  /* 0x0000000604087c10 */ /* 0x000fe4000ff1e0ff */
[----:B------:R-:W-:Y:S02]  /*0390*/  LOP3.LUT R6, R6, 0x3, RZ, 0xc0, !PT ;  /* 0x0000000306067812 */ /* 0x000fe400078ec0ff */
[----:B------:R-:W-:Y:S02]  /*03a0*/  IADD3.X R7, PT, PT, R5, UR7, RZ, P0, !PT ;  /* 0x0000000705077c10 */ /* 0x000fe400087fe4ff */
[----:B------:R-:W-:-:S02]  /*03b0*/  MOV R26, R20 ;  /* 0x00000014001a7202 */ /* 0x000fc40000000f00 */
[----:B------:R-:W-:-:S07]  /*03c0*/  IADD3 R10, PT, PT, -R6, RZ, RZ ;  /* 0x000000ff060a7210 */ /* 0x000fce0007ffe1ff */
.L_x_4:
[----:B------:R-:W-:-:S05]  /*03d0*/  MOV R9, R7 ;  /* 0x0000000700097202 */ /* 0x000fca0000000f00 */
[----:B------:R-:W2:Y:S01]  /*03e0*/  LDG.E.128 R4, desc[UR8][R8.64] ;  /* 0x0000000808047981 */ /* 0x000ea2000c1e1d00 */
[----:B------:R-:W-:Y:S02]  /*03f0*/  IADD3 R10, PT, PT, R10, 0x1, RZ ;  /* 0x000000010a0a7810 */ /* 0x000fe40007ffe0ff */
[C---:B------:R-:W-:Y:S02]  /*0400*/  IADD3 R26, PT, PT, R3.reuse, R26, RZ ;  /* 0x0000001a031a7210 */ /* 0x040fe40007ffe0ff */
[----:B------:R-:W-:Y:S02]  /*0410*/  ISETP.NE.AND P0, PT, R10, RZ, PT ;  /* 0x000000ff0a00720c */ /* 0x000fe40003f05270 */
[----:B--2---:R-:W-:Y:S01]  /*0420*/  FMNMX R11, R6, R7, !PT ;  /* 0x00000007060b7209 */ /* 0x004fe20007800000 */
[----:B------:R-:W-:-:S03]  /*0430*/  IMAD.WIDE.U32 R6, R3, 0x10, R8 ;  /* 0x0000001003067825 */ /* 0x000fc600078e0008 */
[----:B------:R-:W-:Y:S02]  /*0440*/  FMNMX3 R5, R4, R5, R11, !PT ;  /* 0x0000000504057276 */ /* 0x000fe4000780000b */
[----:B------:R-:W-:Y:S02]  /*0450*/  MOV R8, R6 ;  /* 0x0000000600087202 */ /* 0x000fe40000000f00 */
[----:B------:R-:W-:-:S03]  /*0460*/  FMNMX R24, R5, R24, !PT ;  /* 0x0000001805187209 */ /* 0x000fc60007800000 */
[----:B------:R-:W-:Y:S05]  /*0470*/  @P0 BRA `(.L_x_4) ;  /* 0xfffffffc00d40947 */ /* 0x000fea000383ffff */
.L_x_3:
[----:B------:R-:W-:Y:S05]  /*0480*/  BSYNC.RECONVERGENT B1 ;  /* 0x0000000000017941 */ /* 0x000fea0003800200 */
.L_x_2:
[----:B------:R-:W-:Y:S05]  /*0490*/  @!P1 BRA `(.L_x_1) ;  /* 0x0000000000709947 */ /* 0x000fea0003800000 */
[C---:B------:R-:W-:Y:S01]  /*04a0*/  LEA R28, R3.reuse, R26, 0x1 ;  /* 0x0000001a031c7211 */ /* 0x040fe200078e08ff */
[----:B------:R-:W-:Y:S01]  /*04b0*/  IMAD R27, R3, 0x3, R26 ;  /* 0x00000003031b7824 */ /* 0x000fe200078e021a */
[----:B------:R-:W-:-:S07]  /*04c0*/  IADD3 R29, PT, PT, R26, R3, RZ ;  /* 0x000000031a1d7210 */ /* 0x000fce0007ffe0ff */
.L_x_5:
[----:B------:R-:W-:-:S04]  /*04d0*/  IMAD.WIDE.U32 R6, R26, 0x10, R22 ;  /* 0x000000101a067825 */ /* 0x000fc800078e0016 */
[--C-:B------:R-:W-:Y:S02]  /*04e0*/  IMAD.WIDE.U32 R8, R29, 0x10, R22.reuse ;  /* 0x000000101d087825 */ /* 0x100fe400078e0016 */
[----:B------:R-:W2:Y:S02]  /*04f0*/  LDG.E.128 R4, desc[UR8][R6.64] ;  /* 0x0000000806047981 */ /* 0x000ea4000c1e1d00 */
[--C-:B------:R-:W-:Y:S02]  /*0500*/  IMAD.WIDE.U32 R12, R28, 0x10, R22.reuse ;  /* 0x000000101c0c7825 */ /* 0x100fe400078e0016 */
[----:B------:R-:W3:Y:S02]  /*0510*/  LDG.E.128 R8, desc[UR8][R8.64] ;  /* 0x0000000808087981 */ /* 0x000ee4000c1e1d00 */
[----:B------:R-:W-:Y:S02]  /*0520*/  IMAD.WIDE.U32 R16, R27, 0x10, R22 ;  /* 0x000000101b107825 */ /* 0x000fe400078e0016 */
[----:B------:R-:W4:Y:S04]  /*0530*/  LDG.E.128 R12, desc[UR8][R12.64] ;  /* 0x000000080c0c7981 */ /* 0x000f28000c1e1d00 */
[----:B------:R-:W5:Y:S01]  /*0540*/  LDG.E.128 R16, desc[UR8][R16.64] ;  /* 0x0000000810107981 */ /* 0x000f62000c1e1d00 */
[C---:B------:R-:W-:Y:S01]  /*0550*/  IADD3 R26, PT, PT, R3.reuse, R26, R3 ;  /* 0x0000001a031a7210 */ /* 0x040fe20007ffe003 */
[C---:B------:R-:W-:Y:S01]  /*0560*/  IMAD R27, R3.reuse, 0x4, R27 ;  /* 0x00000004031b7824 */ /* 0x040fe200078e021b */
[----:B------:R-:W-:-:S02]  /*0570*/  LEA R28, R3, R28, 0x2 ;  /* 0x0000001c031c7211 */ /* 0x000fc400078e10ff */
[C---:B------:R-:W-:Y:S02]  /*0580*/  IADD3 R26, PT, PT, R3.reuse, R26, R3 ;  /* 0x0000001a031a7210 */ /* 0x040fe40007ffe003 */
[----:B------:R-:W-:Y:S02]  /*0590*/  LEA R29, R3, R29, 0x2 ;  /* 0x0000001d031d7211 */ /* 0x000fe400078e10ff */
[----:B------:R-:W-:Y:S02]  /*05a0*/  ISETP.GE.AND P0, PT, R26, R0, PT ;  /* 0x000000001a00720c */ /* 0x000fe40003f06270 */
[----:B--2---:R-:W-:Y:S02]  /*05b0*/  FMNMX R6, R6, R7, !PT ;  /* 0x0000000706067209 */ /* 0x004fe40007800000 */
[----:B---3--:R-:W-:Y:S02]  /*05c0*/  FMNMX R10, R10, R11, !PT ;  /* 0x0000000b0a0a7209 */ /* 0x008fe40007800000 */
[----:B------:R-:W-:-:S02]  /*05d0*/  FMNMX3 R5, R4, R5, R6, !PT ;  /* 0x0000000504057276 */ /* 0x000fc40007800006 */
[----:B------:R-:W-:Y:S02]  /*05e0*/  FMNMX3 R10, R8, R9, R10, !PT ;  /* 0x00000009080a7276 */ /* 0x000fe4000780000a */
[----:B----4-:R-:W-:Y:S02]  /*05f0*/  FMNMX R14, R14, R15, !PT ;  /* 0x0000000f0e0e7209 */ /* 0x010fe40007800000 */
[----:B-----5:R-:W-:Y:S02]  /*0600*/  FMNMX R18, R18, R19, !PT ;  /* 0x0000001312127209 */ /* 0x020fe40007800000 */
[----:B------:R-:W-:Y:S02]  /*0610*/  FMNMX3 R5, R24, R5, R10, !PT ;  /* 0x0000000518057276 */ /* 0x000fe4000780000a */
[----:B------:R-:W-:Y:S02]  /*0620*/  FMNMX3 R12, R12, R13, R14, !PT ;  /* 0x0000000d0c0c7276 */ /* 0x000fe4000780000e */
[----:B------:R-:W-:-:S04]  /*0630*/  FMNMX3 R16, R16, R17, R18, !PT ;  /* 0x0000001110107276 */ /* 0x000fc80007800012 */
[----:B------:R-:W-:Y:S01]  /*0640*/  FMNMX3 R24, R5, R12, R16, !PT ;  /* 0x0000000c05187276 */ /* 0x000fe20007800010 */
[----:B------:R-:W-:Y:S06]  /*0650*/  @!P0 BRA `(.L_x_5) ;  /* 0xfffffffc009c8947 */ /* 0x000fec000383ffff */
.L_x_1:
[----:B------:R-:W-:Y:S05]  /*0660*/  BSYNC.RECONVERGENT B0 ;  /* 0x0000000000007941 */ /* 0x000fea0003800200 */
.L_x_0:
[----:B------:R-:W-:Y:S01]  /*0670*/  LEA R14, R0, R20, 0x2 ;  /* 0x00000014000e7211 */ /* 0x000fe200078e10ff */
[----:B------:R-:W-:Y:S03]  /*0680*/  BSSY.RECONVERGENT B0, `(.L_x_6) ;  /* 0x000003f000007945 */ /* 0x000fe60003800200 */
[----:B------:R-:W-:-:S13]  /*0690*/  ISETP.GE.AND P0, PT, R14, R25, PT ;  /* 0x000000190e00720c */ /* 0x000fda0003f06270 */
[----:B------:R-:W-:Y:S05]  /*06a0*/  @P0 BRA `(.L_x_7) ;  /* 0x0000000000f00947 */ /* 0x000fea0003800000 */
[----:B------:R-:W0:Y:S01]  /*06b0*/  I2F.U32.RP R9, R3 ;  /* 0x0000000300097306 */ /* 0x000e220000209000 */
[----:B------:R-:W-:Y:S01]  /*06c0*/  IADD3 R6, PT, PT, R14, R3, RZ ;  /* 0x000000030e067210 */ /* 0x000fe20007ffe0ff */
[----:B------:R-:W-:Y:S01]  /*06d0*/  BSSY.RECONVERGENT B1, `(.L_x_8) ;  /* 0x0000027000017945 */ /* 0x000fe20003800200 */
[----:B------:R-:W-:Y:S01]  /*06e0*/  ISETP.NE.U32.AND P2, PT, R3, RZ, PT ;  /* 0x000000ff0300720c */ /* 0x000fe20003f45070 */
[----:B------:R-:W-:Y:S01]  /*06f0*/  IMAD.MOV.U32 R12, RZ, RZ, R14 ;  /* 0x000000ffff0c7224 */ /* 0x000fe200078e000e */
[CC--:B------:R-:W-:Y:S02]  /*0700*/  ISETP.GE.AND P0, PT, R6.reuse, R25.reuse, PT ;  /* 0x000000190600720c */ /* 0x0c0fe40003f06270 */
[----:B------:R-:W-:Y:S01]  /*0710*/  VIMNMX R7, PT, PT, R6, R25, !PT ;  /* 0x0000001906077248 */ /* 0x000fe20007fe0100 */
        /* <DEDUP_REMOVED lines=23> */
[----:B------:R-:W-:Y:S02]  /*0890*/  IADD3 R4, PT, PT, R4, 0x1, RZ ;  /* 0x0000000104047810 */ /* 0x000fe40007ffe0ff */
[----:B------:R-:W-:Y:S02]  /*08a0*/  MOV R12, R14 ;  /* 0x0000000e000c7202 */ /* 0x000fe40000000f00 */
[----:B------:R-:W-:-:S04]  /*08b0*/  LOP3.LUT R4, R4, 0x3, RZ, 0xc0, !PT ;  /* 0x0000000304047812 */ /* 0x000fc800078ec0ff */
[----:B------:R-:W-:-:S07]  /*08c0*/  IADD3 R6, PT, PT, -R4, RZ, RZ ;  /* 0x000000ff04067210 */ /* 0x000fce0007ffe1ff */
.L_x_10:
[----:B------:R-:W-:-:S06]  /*08d0*/  IMAD.WIDE R4, R12, 0x4, R22 ;  /* 0x000000040c047825 */ /* 0x000fcc00078e0216 */
[----:B------:R-:W2:Y:S01]  /*08e0*/  LDG.E R5, desc[UR8][R4.64] ;  /* 0x0000000804057981 */ /* 0x000ea2000c1e1900 */
[----:B------:R-:W-:Y:S02]  /*08f0*/  IADD3 R6, PT, PT, R6, 0x1, RZ ;  /* 0x0000000106067810 */ /* 0x000fe40007ffe0ff */
[----:B------:R-:W-:Y:S02]  /*0900*/  IADD3 R12, PT, PT, R3, R12, RZ ;  /* 0x0000000c030c7210 */ /* 0x000fe40007ffe0ff */
[----:B------:R-:W-:Y:S02]  /*0910*/  ISETP.NE.AND P0, PT, R6, RZ, PT ;  /* 0x000000ff0600720c */ /* 0x000fe40003f05270 */
[----:B--2---:R-:W-:-:S11]  /*0920*/  FMNMX R24, R5, R24, !PT ;  /* 0x0000001805187209 */ /* 0x004fd60007800000 */
[----:B------:R-:W-:Y:S05]  /*0930*/  @P0 BRA `(.L_x_10) ;  /* 0xfffffffc00e40947 */ /* 0x000fea000383ffff */
.L_x_9:
[----:B------:R-:W-:Y:S05]  /*0940*/  BSYNC.RECONVERGENT B1 ;  /* 0x0000000000017941 */ /* 0x000fea0003800200 */
.L_x_8:
[----:B------:R-:W-:Y:S05]  /*0950*/  @!P1 BRA `(.L_x_7) ;  /* 0x0000000000449947 */ /* 0x000fea0003800000 */
[----:B------:R-:W-:-:S07]  /*0960*/  SHF.L.U32 R13, R3, 0x2, RZ ;  /* 0x00000002030d7819 */ /* 0x000fce00000006ff */
.L_x_11:
[----:B------:R-:W-:-:S03]  /*0970*/  IMAD.WIDE R4, R12, 0x4, R22 ;  /* 0x000000040c047825 */ /* 0x000fc600078e0216 */
[----:B------:R-:W-:-:S04]  /*0980*/  IADD3 R6, P0, PT, R4, R13, RZ ;  /* 0x0000000d04067210 */ /* 0x000fc80007f1e0ff */
[----:B------:R-:W-:Y:S02]  /*0990*/  IADD3.X R7, PT, PT, RZ, R5, RZ, P0, !PT ;  /* 0x00000005ff077210 */ /* 0x000fe400007fe4ff */
[C---:B------:R-:W-:Y:S01]  /*09a0*/  IADD3 R8, P0, PT, R13.reuse, R6, RZ ;  /* 0x000000060d087210 */ /* 0x040fe20007f1e0ff */
[----:B------:R-:W2:Y:S03]  /*09b0*/  LDG.E R5, desc[UR8][R4.64] ;  /* 0x0000000804057981 */ /* 0x000ea6000c1e1900 */
[----:B------:R-:W-:Y:S01]  /*09c0*/  IADD3.X R9, PT, PT, RZ, R7, RZ, P0, !PT ;  /* 0x00000007ff097210 */ /* 0x000fe200007fe4ff */
[----:B------:R-:W2:Y:S01]  /*09d0*/  LDG.E R6, desc[UR8][R6.64] ;  /* 0x0000000806067981 */ /* 0x000ea2000c1e1900 */
[----:B------:R-:W-:-:S04]  /*09e0*/  IADD3 R10, P0, PT, R13, R8, RZ ;  /* 0x000000080d0a7210 */ /* 0x000fc80007f1e0ff */
[----:B------:R-:W-:Y:S02]  /*09f0*/  IADD3.X R11, PT, PT, RZ, R9, RZ, P0, !PT ;  /* 0x00000009ff0b7210 */ /* 0x000fe400007fe4ff */
[----:B------:R-:W3:Y:S04]  /*0a00*/  LDG.E R9, desc[UR8][R8.64] ;  /* 0x0000000808097981 */ /* 0x000ee8000c1e1900 */
[----:B------:R-:W3:Y:S01]  /*0a10*/  LDG.E R10, desc[UR8][R10.64] ;  /* 0x000000080a0a7981 */ /* 0x000ee2000c1e1900 */
[----:B------:R-:W-:-:S04]  /*0a20*/  IADD3 R12, PT, PT, R13, R12, RZ ;  /* 0x0000000c0d0c7210 */ /* 0x000fc80007ffe0ff */
[----:B------:R-:W-:Y:S02]  /*0a30*/  ISETP.GE.AND P0, PT, R12, R25, PT ;  /* 0x000000190c00720c */ /* 0x000fe40003f06270 */
[----:B--2---:R-:W-:-:S04]  /*0a40*/  FMNMX3 R24, R24, R5, R6, !PT ;  /* 0x0000000518187276 */ /* 0x004fc80007800006 */
[----:B---3--:R-:W-:-:S07]  /*0a50*/  FMNMX3 R24, R24, R9, R10, !PT ;  /* 0x0000000918187276 */ /* 0x008fce000780000a */
[----:B------:R-:W-:Y:S05]  /*0a60*/  @!P0 BRA `(.L_x_11) ;  /* 0xfffffffc00c08947 */ /* 0x000fea000383ffff */
.L_x_7:
[----:B------:R-:W-:Y:S05]  /*0a70*/  BSYNC.RECONVERGENT B0 ;  /* 0x0000000000007941 */ /* 0x000fea0003800200 */
.L_x_6:
[----:B------:R-:W0:Y:S01]  /*0a80*/  S2UR UR5, SR_CgaCtaId ;  /* 0x00000000000579c3 */ /* 0x000e220000008800 */
[----:B------:R-:W-:Y:S01]  /*0a90*/  UMOV UR4, 0x400 ;  /* 0x0000040000047882 */ /* 0x000fe20000000000 */
[----:B------:R-:W-:-:S06]  /*0aa0*/  ISETP.GE.U32.AND P0, PT, R3, 0x2, PT ;  /* 0x000000020300780c */ /* 0x000fcc0003f06070 */
[----:B------:R-:W1:Y:S01]  /*0ab0*/  S2UR UR6, SR_CgaCtaId ;  /* 0x00000000000679c3 */ /* 0x000e620000008800 */
[----:B0-----:R-:W-:-:S03]  /*0ac0*/  ULEA UR4, UR5, UR4, 0x18 ;  /* 0x0000000405047291 */ /* 0x001fc6000f8ec0ff */
[----:B------:R-:W-:-:S03]  /*0ad0*/  UMOV UR5, 0x400 ;  /* 0x0000040000057882 */ /* 0x000fc60000000000 */
[----:B------:R-:W-:Y:S01]  /*0ae0*/  LEA R13, R20, UR4, 0x2 ;  /* 0x00000004140d7c11 */ /* 0x000fe2000f8e10ff */
[----:B-1----:R-:W-:-:S04]  /*0af0*/  ULEA UR5, UR6, UR5, 0x18 ;  /* 0x0000000506057291 */ /* 0x002fc8000f8ec0ff */
[----:B------:R0:W-:Y:S01]  /*0b00*/  STS [R13], R24 ;  /* 0x000000180d007388 */ /* 0x0001e20000000800 */
[----:B------:R-:W-:Y:S06]  /*0b10*/  BAR.SYNC.DEFER_BLOCKING 0x0 ;  /* 0x0000000000007b1d */ /* 0x000fec0000010000 */
[----:B------:R-:W-:Y:S05]  /*0b20*/  @!P0 BRA `(.L_x_12) ;  /* 0x0000000000308947 */ /* 0x000fea0003800000 */
[----:B------:R-:W-:-:S07]  /*0b30*/  MOV R4, R3 ;  /* 0x0000000300047202 */ /* 0x000fce0000000f00 */
.L_x_13:
[----:B------:R-:W-:-:S04]  /*0b40*/  SHF.R.U32.HI R7, RZ, 0x1, R4 ;  /* 0x00000001ff077819 */ /* 0x000fc80000011604 */
[----:B------:R-:W-:-:S13]  /*0b50*/  ISETP.GE.U32.AND P0, PT, R20, R7, PT ;  /* 0x000000071400720c */ /* 0x000fda0003f06070 */
[----:B------:R-:W-:Y:S01]  /*0b60*/  @!P0 IMAD R6, R7, 0x4, R13 ;  /* 0x0000000407068824 */ /* 0x000fe200078e020d */
[----:B------:R-:W-:Y:S05]  /*0b70*/  @!P0 LDS R5, [R13] ;  /* 0x000000000d058984 */ /* 0x000fea0000000800 */
[----:B------:R-:W1:Y:S02]  /*0b80*/  @!P0 LDS R6, [R6] ;  /* 0x0000000006068984 */ /* 0x000e640000000800 */
[----:B-1----:R-:W-:-:S05]  /*0b90*/  @!P0 FMNMX R8, R5, R6, !PT ;  /* 0x0000000605088209 */ /* 0x002fca0007800000 */
[----:B------:R1:W-:Y:S01]  /*0ba0*/  @!P0 STS [R13], R8 ;  /* 0x000000080d008388 */ /* 0x0003e20000000800 */
[----:B------:R-:W-:Y:S01]  /*0bb0*/  BAR.SYNC.DEFER_BLOCKING 0x0 ;  /* 0x0000000000007b1d */ /* 0x000fe20000010000 */
[----:B------:R-:W-:Y:S02]  /*0bc0*/  ISETP.GT.U32.AND P0, PT, R4, 0x3, PT ;  /* 0x000000030400780c */ /* 0x000fe40003f04070 */
[----:B------:R-:W-:-:S11]  /*0bd0*/  MOV R4, R7 ;  /* 0x0000000700047202 */ /* 0x000fd60000000f00 */
[----:B-1----:R-:W-:Y:S05]  /*0be0*/  @P0 BRA `(.L_x_13) ;  /* 0xfffffffc00d40947 */ /* 0x002fea000383ffff */
.L_x_12:
[C---:B------:R-:W-:Y:S01]  /*0bf0*/  ISETP.GE.AND P0, PT, R20.reuse, R0, PT ;  /* 0x000000001400720c */ /* 0x040fe20003f06270 */
[----:B------:R-:W1:Y:S01]  /*0c00*/  LDS R12, [UR5] ;  /* 0x00000005ff0c7984 */ /* 0x000e620008000800 */
[----:B------:R-:W-:Y:S01]  /*0c10*/  BSSY.RECONVERGENT B0, `(.L_x_14) ;  /* 0x00000a4000007945 */ /* 0x000fe20003800200 */
[----:B------:R-:W-:Y:S02]  /*0c20*/  HFMA2 R18, -RZ, RZ, 0, 0 ;  /* 0x00000000ff127431 */ /* 0x000fe400000001ff */
[----:B------:R-:W-:Y:S01]  /*0c30*/  IMAD.WIDE.U32 R16, R20, 0x10, R22 ;  /* 0x0000001014107825 */ /* 0x000fe200078e0016 */
[----:B------:R-:W-:Y:S07]  /*0c40*/  BAR.SYNC.DEFER_BLOCKING 0x0 ;  /* 0x0000000000007b1d */ /* 0x000fee0000010000 */
[----:B------:R-:W-:Y:S05]  /*0c50*/  @P0 BRA `(.L_x_15) ;  /* 0x00000008007c0947 */ /* 0x000fea0003800000 */
[----:B------:R-:W2:Y:S01]  /*0c60*/  I2F.U32.RP R8, R3 ;  /* 0x0000000300087306 */ /* 0x000ea20000209000 */
[----:B------:R-:W-:Y:S01]  /*0c70*/  IADD3 R9, PT, PT, R20, R3, RZ ;  /* 0x0000000314097210 */ /* 0x000fe20007ffe0ff */
[----:B------:R-:W-:Y:S01]  /*0c80*/  BSSY.RECONVERGENT B1, `(.L_x_16) ;  /* 0x0000046000017945 */ /* 0x000fe20003800200 */
[----:B------:R-:W-:Y:S01]  /*0c90*/  ISETP.NE.U32.AND P2, PT, R3, RZ, PT ;  /* 0x000000ff0300720c */ /* 0x000fe20003f45070 */
[----:B------:R-:W-:Y:S01]  /*0ca0*/  IMAD.MOV.U32 R18, RZ, RZ, RZ ;  /* 0x000000ffff127224 */ /* 0x000fe200078e00ff */
[----:B------:R-:W-:Y:S02]  /*0cb0*/  ISETP.GE.AND P0, PT, R9, R0, PT ;  /* 0x000000000900720c */ /* 0x000fe40003f06270 */
[----:B------:R-:W-:Y:S02]  /*0cc0*/  VIMNMX R6, PT, PT, R0, R9, !PT ;  /* 0x0000000900067248 */ /* 0x000fe40007fe0100 */
[----:B------:R-:W-:Y:S02]  /*0cd0*/  SEL R7, RZ, 0x1, P0 ;  /* 0x00000001ff077807 */ /* 0x000fe40000000000 */
[----:B------:R-:W-:-:S02]  /*0ce0*/  MOV R15, R20 ;  /* 0x00000014000f7202 */ /* 0x000fc40000000f00 */
[----:B------:R-:W-:Y:S01]  /*0cf0*/  IADD3 R6, PT, PT, R6, -R9, -R7 ;  /* 0x8000000906067210 */ /* 0x000fe20007ffe807 */
[----:B--2---:R-:W2:Y:S02]  /*0d00*/  MUFU.RCP R8, R8 ;  /* 0x0000000800087308 */ /* 0x004ea40000001000 */
[----:B--2---:R-:W-:-:S06]  /*0d10*/  IADD3 R4, PT, PT, R8, 0xffffffe, RZ ;  /* 0x0ffffffe08047810 */ /* 0x004fcc0007ffe0ff */
[----:B------:R2:W3:Y:S02]  /*0d20*/  F2I.FTZ.U32.TRUNC.NTZ R5, R4 ;  /* 0x0000000400057305 */ /* 0x0004e4000021f000 */
[----:B--2---:R-:W-:Y:S02]  /*0d30*/  MOV R4, RZ ;  /* 0x000000ff00047202 */ /* 0x004fe40000000f00 */
[----:B---3--:R-:W-:-:S05]  /*0d40*/  IADD3 R10, PT, PT, RZ, -R5, RZ ;  /* 0x80000005ff0a7210 */ /* 0x008fca0007ffe0ff */
[----:B------:R-:W-:-:S04]  /*0d50*/  IMAD R11, R10, R3, RZ ;  /* 0x000000030a0b7224 */ /* 0x000fc800078e02ff */
[----:B------:R-:W-:-:S06]  /*0d60*/  IMAD.HI.U32 R11, R5, R11, R4 ;  /* 0x0000000b050b7227 */ /* 0x000fcc00078e0004 */
        /* <DEDUP_REMOVED lines=11> */
[----:B------:R-:W-:Y:S02]  /*0e20*/  ISETP.NE.AND P1, PT, R4, RZ, PT ;  /* 0x000000ff0400720c */ /* 0x000fe40003f25270 */
[----:B------:R-:W-:-:S13]  /*0e30*/  ISETP.NE.U32.AND P0, PT, R5, 0x1, PT ;  /* 0x000000010500780c */ /* 0x000fda0003f05070 */
[----:B------:R-:W-:Y:S05]  /*0e40*/  @!P0 BRA `(.L_x_17) ;  /* 0x0000000000a48947 */ /* 0x000fea0003800000 */
[----:B------:R-:W1:Y:S01]  /*0e50*/  LDG.E.128 R4, desc[UR8][R16.64] ;  /* 0x0000000810047981 */ /* 0x000e62000c1e1d00 */
[----:B------:R-:W-:Y:S01]  /*0e60*/  MOV R8, 0x3bbb989d ;  /* 0x3bbb989d00087802 */ /* 0x000fe20000000f00 */
[C---:B-1----:R-:W-:Y:S01]  /*0e70*/  FADD R19, -R12.reuse, R5 ;  /* 0x000000050c137221 */ /* 0x042fe20000000100 */
[----:B------:R-:W-:Y:S02]  /*0e80*/  HFMA2 R5, -RZ, RZ, 3.7421875, 0 ;  /* 0x437c0000ff057431 */ /* 0x000fe400000001ff */
[C---:B------:R-:W-:Y:S01]  /*0e90*/  FADD R15, -R12.reuse, R4 ;  /* 0x000000040c0f7221 */ /* 0x040fe20000000100 */
[----:B------:R-:W-:Y:S01]  /*0ea0*/  FADD R11, -R12, R6 ;  /* 0x000000060c0b7221 */ /* 0x000fe20000000100 */
[----:B------:R-:W-:-:S03]  /*0eb0*/  FFMA.SAT R10, R19, R8, 0.5 ;  /* 0x3f000000130a7423 */ /* 0x000fc60000002008 */
[-C--:B------:R-:W-:Y:S01]  /*0ec0*/  FFMA.SAT R26, R11, R8.reuse, 0.5 ;  /* 0x3f0000000b1a7423 */ /* 0x080fe20000002008 */
[----:B------:R-:W-:Y:S01]  /*0ed0*/  FFMA.RM R4, R10, R5, 12582913 ;  /* 0x4b4000010a047423 */ /* 0x000fe20000004005 */
[----:B------:R-:W-:-:S03]  /*0ee0*/  FFMA.SAT R10, R15, R8, 0.5 ;  /* 0x3f0000000f0a7423 */ /* 0x000fc60000002008 */
[----:B------:R-:W-:Y:S01]  /*0ef0*/  FADD R18, R4, -12583039 ;  /* 0xcb40007f04127421 */ /* 0x000fe20000000000 */
[----:B------:R-:W-:-:S03]  /*0f00*/  FFMA.RM R6, R10, R5, 12582913 ;  /* 0x4b4000010a067423 */ /* 0x000fc60000004005 */
[----:B------:R-:W-:Y:S01]  /*0f10*/  FFMA R18, R19, 1.4426950216293334961, -R18 ;  /* 0x3fb8aa3b13127823 */ /* 0x000fe20000000812 */
[----:B------:R-:W-:-:S03]  /*0f20*/  FADD R10, R6, -12583039 ;  /* 0xcb40007f060a7421 */ /* 0x000fc60000000000 */
[----:B0-----:R-:W-:Y:S01]  /*0f30*/  FFMA R24, R19, 1.925963033500011079e-08, R18 ;  /* 0x32a5706013187823 */ /* 0x001fe20000000012 */
[----:B------:R-:W-:Y:S01]  /*0f40*/  FADD R19, -R12, R7 ;  /* 0x000000070c137221 */ /* 0x000fe20000000100 */
[-C--:B------:R-:W-:Y:S01]  /*0f50*/  FFMA.RM R7, R26, R5.reuse, 12582913 ;  /* 0x4b4000011a077423 */ /* 0x080fe20000004005 */
[----:B------:R-:W-:Y:S02]  /*0f60*/  FFMA R18, R15, 1.4426950216293334961, -R10 ;  /* 0x3fb8aa3b0f127823 */ /* 0x000fe4000000080a */
[----:B------:R-:W-:Y:S01]  /*0f70*/  FFMA.SAT R28, R19, R8, 0.5 ;  /* 0x3f000000131c7423 */ /* 0x000fe20000002008 */
[----:B------:R-:W-:Y:S01]  /*0f80*/  FADD R26, R7, -12583039 ;  /* 0xcb40007f071a7421 */ /* 0x000fe20000000000 */
[----:B------:R-:W-:Y:S01]  /*0f90*/  FFMA R8, R15, 1.925963033500011079e-08, R18 ;  /* 0x32a570600f087823 */ /* 0x000fe20000000012 */
[----:B------:R0:W1:Y:S01]  /*0fa0*/  MUFU.EX2 R10, R24 ;  /* 0x00000018000a7308 */ /* 0x0000620000000800 */
[----:B------:R-:W-:Y:S01]  /*0fb0*/  FFMA.RM R5, R28, R5, 12582913 ;  /* 0x4b4000011c057423 */ /* 0x000fe20000004005 */
[----:B------:R-:W-:Y:S01]  /*0fc0*/  FFMA R26, R11, 1.4426950216293334961, -R26 ;  /* 0x3fb8aa3b0b1a7823 */ /* 0x000fe2000000081a */
[----:B------:R-:W-:-:S02]  /*0fd0*/  SHF.L.U32 R15, R6, 0x17, RZ ;  /* 0x00000017060f7819 */ /* 0x000fc400000006ff */
[----:B------:R-:W-:Y:S01]  /*0fe0*/  FADD R18, R5, -12583039 ;  /* 0xcb40007f05127421 */ /* 0x000fe20000000000 */
[----:B------:R-:W-:Y:S01]  /*0ff0*/  FFMA R11, R11, 1.925963033500011079e-08, R26 ;  /* 0x32a570600b0b7823 */ /* 0x000fe2000000001a */
[----:B------:R-:W-:Y:S01]  /*1000*/  SHF.L.U32 R7, R7, 0x17, RZ ;  /* 0x0000001707077819 */ /* 0x000fe200000006ff */
[----:B------:R-:W2:Y:S01]  /*1010*/  MUFU.EX2 R8, R8 ;  /* 0x0000000800087308 */ /* 0x000ea20000000800 */
[----:B------:R-:W-:-:S04]  /*1020*/  FFMA R18, R19, 1.4426950216293334961, -R18 ;  /* 0x3fb8aa3b13127823 */ /* 0x000fc80000000812 */
[----:B0-----:R-:W-:Y:S01]  /*1030*/  FFMA R24, R19, 1.925963033500011079e-08, R18 ;  /* 0x32a5706013187823 */ /* 0x001fe20000000012 */
[----:B------:R-:W-:Y:S02]  /*1040*/  SHF.L.U32 R19, R4, 0x17, RZ ;  /* 0x0000001704137819 */ /* 0x000fe400000006ff */
[----:B------:R-:W0:Y:S01]  /*1050*/  MUFU.EX2 R11, R11 ;  /* 0x0000000b000b7308 */ /* 0x000e220000000800 */
[----:B------:R-:W-:Y:S02]  /*1060*/  SHF.L.U32 R4, R5, 0x17, RZ ;  /* 0x0000001705047819 */ /* 0x000fe400000006ff */
[----:B-1----:R-:W-:-:S05]  /*1070*/  FMUL R10, R19, R10 ;  /* 0x0000000a130a7220 */ /* 0x002fca0000400000 */
[----:B------:R-:W1:Y:S01]  /*1080*/  MUFU.EX2 R24, R24 ;  /* 0x0000001800187308 */ /* 0x000e620000000800 */
[----:B--2---:R-:W-:Y:S01]  /*1090*/  FFMA R8, R15, R8, R10 ;  /* 0x000000080f087223 */ /* 0x004fe2000000000a */
[----:B------:R-:W-:-:S03]  /*10a0*/  MOV R15, R9 ;  /* 0x00000009000f7202 */ /* 0x000fc60000000f00 */
[----:B0-----:R-:W-:-:S04]  /*10b0*/  FFMA R7, R7, R11, R8 ;  /* 0x0000000b07077223 */ /* 0x001fc80000000008 */
[----:B-1----:R-:W-:-:S04]  /*10c0*/  FFMA R4, R4, R24, R7 ;  /* 0x0000001804047223 */ /* 0x002fc80000000007 */
[----:B------:R-:W-:-:S07]  /*10d0*/  FADD R18, RZ, R4 ;  /* 0x00000004ff127221 */ /* 0x000fce0000000000 */
.L_x_17:
[----:B------:R-:W-:Y:S05]  /*10e0*/  BSYNC.RECONVERGENT B1 ;  /* 0x0000000000017941 */ /* 0x000fea0003800200 */
.L_x_16:
[----:B------:R-:W-:Y:S05]  /*10f0*/  @!P1 BRA `(.L_x_15) ;  /* 0x0000000400549947 */ /* 0x000fea0003800000 */
[----:B------:R-:W-:-:S07]  /*1100*/  IADD3 R19, PT, PT, R15, R3, RZ ;  /* 0x000000030f137210 */ /* 0x000fce0007ffe0ff */
.L_x_18:
[----:B------:R-:W-:-:S06]  /*1110*/  IMAD.WIDE.U32 R6, R15, 0x10, R22 ;  /* 0x000000100f067825 */ /* 0x000fcc00078e0016 */
[----:B------:R-:W1:Y:S01]  /*1120*/  LDG.E.128 R4, desc[UR8][R6.64] ;  /* 0x0000000806047981 */ /* 0x000e62000c1e1d00 */
[----:B------:R-:W-:-:S06]  /*1130*/  IMAD.WIDE.U32 R8, R19, 0x10, R22 ;  /* 0x0000001013087825 */ /* 0x000fcc00078e0016 */
[----:B------:R-:W2:Y:S01]  /*1140*/  LDG.E.128 R8, desc[UR8][R8.64] ;  /* 0x0000000808087981 */ /* 0x000ea2000c1e1d00 */
[----:B0-----:R-:W-:Y:S01]  /*1150*/  HFMA2 R24, -RZ, RZ, 0.96630859375, -0.0022525787353515625 ;  /* 0x3bbb989dff187431 */ /* 0x001fe200000001ff */
[C---:B------:R-:W-:Y:S02]  /*1160*/  IADD3 R15, PT, PT, R3.reuse, R15, R3 ;  /* 0x0000000f030f7210 */ /* 0x040fe40007ffe003 */
[----:B------:R-:W-:Y:S02]  /*1170*/  LEA R19, R3, R19, 0x1 ;  /* 0x0000001303137211 */ /* 0x000fe400078e08ff */
[----:B------:R-:W-:Y:S01]  /*1180*/  ISETP.GE.AND P0, PT, R15, R0, PT ;  /* 0x000000000f00720c */ /* 0x000fe20003f06270 */
[C---:B-1----:R-:W-:Y:S01]  /*1190*/  FADD R25, -R12.reuse, R5 ;  /* 0x000000050c197221 */ /* 0x042fe20000000100 */
[----:B------:R-:W-:Y:S01]  /*11a0*/  MOV R5, 0x437c0000 ;  /* 0x437c000000057802 */ /* 0x000fe20000000f00 */
[C---:B------:R-:W-:Y:S01]  /*11b0*/  FADD R27, -R12.reuse, R4 ;  /* 0x000000040c1b7221 */ /* 0x040fe20000000100 */
[----:B------:R-:W-:Y:S01]  /*11c0*/  FADD R7, -R12, R7 ;  /* 0x000000070c077221 */ /* 0x000fe20000000100 */
[----:B------:R-:W-:-:S02]  /*11d0*/  FFMA.SAT R26, R25, R24, 0.5 ;  /* 0x3f000000191a7423 */ /* 0x000fc40000002018 */
[----:B------:R-:W-:Y:S01]  /*11e0*/  FFMA.SAT R4, R27, R24, 0.5 ;  /* 0x3f0000001b047423 */ /* 0x000fe20000002018 */
[----:B--2---:R-:W-:Y:S01]  /*11f0*/  FADD R11, -R12, R11 ;  /* 0x0000000b0c0b7221 */ /* 0x004fe20000000100 */
[-C--:B------:R-:W-:Y:S02]  /*1200*/  FFMA.RM R26, R26, R5.reuse, 12582913 ;  /* 0x4b4000011a1a7423 */ /* 0x080fe40000004005 */
[----:B------:R-:W-:Y:S02]  /*1210*/  FFMA.RM R4, R4, R5, 12582913 ;  /* 0x4b40000104047423 */ /* 0x000fe40000004005 */
[C---:B------:R-:W-:Y:S01]  /*1220*/  FADD R28, R26.reuse, -12583039 ;  /* 0xcb40007f1a1c7421 */ /* 0x040fe20000000000 */
[----:B------:R-:W-:-:S03]  /*1230*/  IMAD.SHL.U32 R26, R26, 0x800000, RZ ;  /* 0x008000001a1a7824 */ /* 0x000fc600078e00ff */
[----:B------:R-:W-:-:S04]  /*1240*/  FFMA R28, R25, 1.4426950216293334961, -R28 ;  /* 0x3fb8aa3b191c7823 */ /* 0x000fc8000000081c */
[----:B------:R-:W-:Y:S01]  /*1250*/  FFMA R25, R25, 1.925963033500011079e-08, R28 ;  /* 0x32a5706019197823 */ /* 0x000fe2000000001c */
[C---:B------:R-:W-:Y:S01]  /*1260*/  FADD R28, R4.reuse, -12583039 ;  /* 0xcb40007f041c7421 */ /* 0x040fe20000000000 */
[----:B------:R-:W-:-:S03]  /*1270*/  SHF.L.U32 R4, R4, 0x17, RZ ;  /* 0x0000001704047819 */ /* 0x000fc600000006ff */
[C---:B------:R-:W-:Y:S01]  /*1280*/  FFMA R28, R27.reuse, 1.4426950216293334961, -R28 ;  /* 0x3fb8aa3b1b1c7823 */ /* 0x040fe2000000081c */
[----:B------:R-:W0:Y:S03]  /*1290*/  MUFU.EX2 R25, R25 ;  /* 0x0000001900197308 */ /* 0x000e260000000800 */
[----:B------:R-:W-:-:S06]  /*12a0*/  FFMA R27, R27, 1.925963033500011079e-08, R28 ;  /* 0x32a570601b1b7823 */ /* 0x000fcc000000001c */
[----:B------:R-:W1:Y:S01]  /*12b0*/  MUFU.EX2 R27, R27 ;  /* 0x0000001b001b7308 */ /* 0x000e620000000800 */
[----:B0-----:R-:W-:-:S04]  /*12c0*/  FMUL R29, R26, R25 ;  /* 0x000000191a1d7220 */ /* 0x001fc80000400000 */
[----:B-1----:R-:W-:Y:S01]  /*12d0*/  FFMA R4, R4, R27, R29 ;  /* 0x0000001b04047223 */ /* 0x002fe2000000001d */
[C---:B------:R-:W-:Y:S01]  /*12e0*/  FADD R29, -R12.reuse, R6 ;  /* 0x000000060c1d7221 */ /* 0x040fe20000000100 */
[----:B------:R-:W-:-:S03]  /*12f0*/  FADD R27, -R12, R10 ;  /* 0x0000000a0c1b7221 */ /* 0x000fc60000000100 */
[-C--:B------:R-:W-:Y:S01]  /*1300*/  FFMA.SAT R6, R29, R24.reuse, 0.5 ;  /* 0x3f0000001d067423 */ /* 0x080fe20000002018 */
[----:B------:R-:W-:-:S03]  /*1310*/  FFMA.SAT R10, R27, R24, 0.5 ;  /* 0x3f0000001b0a7423 */ /* 0x000fc60000002018 */
[-C--:B------:R-:W-:Y:S01]  /*1320*/  FFMA.RM R6, R6, R5.reuse, 12582913 ;  /* 0x4b40000106067423 */ /* 0x080fe20000004005 */
[----:B------:R-:W-:-:S03]  /*1330*/  FFMA.RM R10, R10, R5, 12582913 ;  /* 0x4b4000010a0a7423 */ /* 0x000fc60000004005 */
[C---:B------:R-:W-:Y:S01]  /*1340*/  FADD R26, R6.reuse, -12583039 ;  /* 0xcb40007f061a7421 */ /* 0x040fe20000000000 */
[----:B------:R-:W-:Y:S01]  /*1350*/  SHF.L.U32 R25, R6, 0x17, RZ ;  /* 0x0000001706197819 */ /* 0x000fe200000006ff */
[----:B------:R-:W-:Y:S02]  /*1360*/  FFMA.SAT R6, R7, R24, 0.5 ;  /* 0x3f00000007067423 */ /* 0x000fe40000002018 */
[C---:B------:R-:W-:Y:S02]  /*1370*/  FFMA R26, R29.reuse, 1.4426950216293334961, -R26 ;  /* 0x3fb8aa3b1d1a7823 */ /* 0x040fe4000000081a */
[----:B------:R-:W-:Y:S02]  /*1380*/  FFMA.RM R6, R6, R5, 12582913 ;  /* 0x4b40000106067423 */ /* 0x000fe40000004005 */
[----:B------:R-:W-:Y:S02]  /*1390*/  FFMA R26, R29, 1.925963033500011079e-08, R26 ;  /* 0x32a570601d1a7823 */ /* 0x000fe4000000001a */
[----:B------:R-:W-:-:S04]  /*13a0*/  FADD R28, R6, -12583039 ;  /* 0xcb40007f061c7421 */ /* 0x000fc80000000000 */
[----:B------:R-:W0:Y:S01]  /*13b0*/  MUFU.EX2 R26, R26 ;  /* 0x0000001a001a7308 */ /* 0x000e220000000800 */
[----:B------:R-:W-:-:S04]  /*13c0*/  FFMA R28, R7, 1.4426950216293334961, -R28 ;  /* 0x3fb8aa3b071c7823 */ /* 0x000fc8000000081c */
[----:B------:R-:W-:-:S06]  /*13d0*/  FFMA R7, R7, 1.925963033500011079e-08, R28 ;  /* 0x32a5706007077823 */ /* 0x000fcc000000001c */
[----:B------:R-:W-:Y:S01]  /*13e0*/  MUFU.EX2 R7, R7 ;  /* 0x0000000700077308 */ /* 0x000fe20000000800 */
[----:B0-----:R-:W-:Y:S01]  /*13f0*/  FFMA R4, R25, R26, R4 ;  /* 0x0000001a19047223 */ /* 0x001fe20000000004 */
[----:B------:R-:W-:-:S04]  /*1400*/  FADD R25, -R12, R9 ;  /* 0x000000090c197221 */ /* 0x000fc80000000100 */
[----:B------:R-:W-:-:S04]  /*1410*/  FFMA.SAT R9, R25, R24, 0.5 ;  /* 0x3f00000019097423 */ /* 0x000fc80000002018 */
[----:B------:R-:W-:-:S04]  /*1420*/  FFMA.RM R9, R9, R5, 12582913 ;  /* 0x4b40000109097423 */ /* 0x000fc80000004005 */
[C---:B------:R-:W-:Y:S01]  /*1430*/  FADD R26, R9.reuse, -12583039 ;  /* 0xcb40007f091a7421 */ /* 0x040fe20000000000 */
[----:B------:R-:W-:-:S03]  /*1440*/  SHF.L.U32 R9, R9, 0x17, RZ ;  /* 0x0000001709097819 */ /* 0x000fc600000006ff */
[----:B------:R-:W-:-:S04]  /*1450*/  FFMA R26, R25, 1.4426950216293334961, -R26 ;  /* 0x3fb8aa3b191a7823 */ /* 0x000fc8000000081a */
[----:B------:R-:W-:Y:S01]  /*1460*/  FFMA R28, R25, 1.925963033500011079e-08, R26 ;  /* 0x32a57060191c7823 */ /* 0x000fe2000000001a */
[----:B------:R-:W-:-:S04]  /*1470*/  FADD R25, -R12, R8 ;  /* 0x000000080c197221 */ /* 0x000fc80000000100 */
[-C--:B------:R-:W-:Y:S01]  /*1480*/  FFMA.SAT R8, R25, R24.reuse, 0.5 ;  /* 0x3f00000019087423 */ /* 0x080fe20000002018 */
[----:B------:R-:W0:Y:S01]  /*1490*/  MUFU.EX2 R28, R28 ;  /* 0x0000001c001c7308 */ /* 0x000e220000000800 */
[----:B------:R-:W-:Y:S02]  /*14a0*/  FFMA.SAT R24, R11, R24, 0.5 ;  /* 0x3f0000000b187423 */ /* 0x000fe40000002018 */
[-C--:B------:R-:W-:Y:S02]  /*14b0*/  FFMA.RM R8, R8, R5.reuse, 12582913 ;  /* 0x4b40000108087423 */ /* 0x080fe40000004005 */
[----:B------:R-:W-:Y:S01]  /*14c0*/  FFMA.RM R5, R24, R5, 12582913 ;  /* 0x4b40000118057423 */ /* 0x000fe20000004005 */
[----:B------:R-:W-:Y:S01]  /*14d0*/  FADD R24, R10, -12583039 ;  /* 0xcb40007f0a187421 */ /* 0x000fe20000000000 */
[C---:B------:R-:W-:Y:S01]  /*14e0*/  FADD R26, R8.reuse, -12583039 ;  /* 0xcb40007f081a7421 */ /* 0x040fe20000000000 */
[----:B------:R-:W-:Y:S02]  /*14f0*/  SHF.L.U32 R8, R8, 0x17, RZ ;  /* 0x0000001708087819 */ /* 0x000fe400000006ff */
[----:B------:R-:W-:Y:S01]  /*1500*/  FFMA R24, R27, 1.4426950216293334961, -R24 ;  /* 0x3fb8aa3b1b187823 */ /* 0x000fe20000000818 */
[----:B------:R-:W-:Y:S01]  /*1510*/  FFMA R26, R25, 1.4426950216293334961, -R26 ;  /* 0x3fb8aa3b191a7823 */ /* 0x000fe2000000081a */
[----:B------:R-:W-:-:S02]  /*1520*/  SHF.L.U32 R10, R10, 0x17, RZ ;  /* 0x000000170a0a7819 */ /* 0x000fc400000006ff */
[----:B------:R-:W-:Y:S01]  /*1530*/  FFMA R24, R27, 1.925963033500011079e-08, R24 ;  /* 0x32a570601b187823 */ /* 0x000fe20000000018 */
[----:B------:R-:W-:Y:S01]  /*1540*/  FFMA R25, R25, 1.925963033500011079e-08, R26 ;  /* 0x32a5706019197823 */ /* 0x000fe2000000001a */
[----:B0-----:R-:W-:Y:S01]  /*1550*/  FMUL R9, R9, R28 ;  /* 0x0000001c09097220 */ /* 0x001fe20000400000 */
[C---:B------:R-:W-:Y:S02]  /*1560*/  FADD R28, R5.reuse, -12583039 ;  /* 0xcb40007f051c7421 */ /* 0x040fe40000000000 */
[----:B------:R-:W0:Y:S01]  /*1570*/  MUFU.EX2 R26, R25 ;  /* 0x00000019001a7308 */ /* 0x000e220000000800 */
[----:B------:R-:W-:Y:S01]  /*1580*/  SHF.L.U32 R5, R5, 0x17, RZ ;  /* 0x0000001705057819 */ /* 0x000fe200000006ff */
[----:B------:R-:W-:-:S04]  /*1590*/  FFMA R28, R11, 1.4426950216293334961, -R28 ;  /* 0x3fb8aa3b0b1c7823 */ /* 0x000fc8000000081c */
[----:B------:R-:W-:Y:S02]  /*15a0*/  FFMA R11, R11, 1.925963033500011079e-08, R28 ;  /* 0x32a570600b0b7823 */ /* 0x000fe4000000001c */
[----:B------:R-:W1:Y:S08]  /*15b0*/  MUFU.EX2 R24, R24 ;  /* 0x0000001800187308 */ /* 0x000e700000000800 */
[----:B------:R-:W2:Y:S01]  /*15c0*/  MUFU.EX2 R11, R11 ;  /* 0x0000000b000b7308 */ /* 0x000ea20000000800 */
[----:B0-----:R-:W-:Y:S01]  /*15d0*/  FFMA R27, R8, R26, R9 ;  /* 0x0000001a081b7223 */ /* 0x001fe20000000009 */
[----:B------:R-:W-:-:S05]  /*15e0*/  SHF.L.U32 R9, R6, 0x17, RZ ;  /* 0x0000001706097819 */ /* 0x000fca00000006ff */
[----:B------:R-:W-:Y:S01]  /*15f0*/  FFMA R7, R9, R7, R4 ;  /* 0x0000000709077223 */ /* 0x000fe20000000004 */
[----:B-1----:R-:W-:-:S03]  /*1600*/  FFMA R10, R10, R24, R27 ;  /* 0x000000180a0a7223 */ /* 0x002fc6000000001b */
[----:B------:R-:W-:Y:S01]  /*1610*/  FADD R7, R7, R18 ;  /* 0x0000001207077221 */ /* 0x000fe20000000000 */
[----:B--2---:R-:W-:-:S04]  /*1620*/  FFMA R10, R5, R11, R10 ;  /* 0x0000000b050a7223 */ /* 0x004fc8000000000a */
[----:B------:R-:W-:Y:S01]  /*1630*/  FADD R18, R7, R10 ;  /* 0x0000000a07127221 */ /* 0x000fe20000000000 */
[----:B------:R-:W-:Y:S06]  /*1640*/  @!P0 BRA `(.L_x_18) ;  /* 0xfffffff800b08947 */ /* 0x000fec000383ffff */
.L_x_15:
[----:B------:R-:W-:Y:S05]  /*1650*/  BSYNC.RECONVERGENT B0 ;  /* 0x0000000000007941 */ /* 0x000fea0003800200 */
.L_x_14:
[----:B------:R-:W2:Y:S01]  /*1660*/  LDCU UR4, c[0x0][0x394] ;  /* 0x00007280ff0477ac */ /* 0x000ea20008000800 */
[----:B------:R-:W-:Y:S01]  /*1670*/  BSSY.RECONVERGENT B0, `(.L_x_19) ;  /* 0x000006f000007945 */ /* 0x000fe20003800200 */
[----:B--2---:R-:W-:-:S13]  /*1680*/  ISETP.GE.AND P0, PT, R14, UR4, PT ;  /* 0x000000040e007c0c */ /* 0x004fda000bf06270 */
[----:B------:R-:W-:Y:S05]  /*1690*/  @P0 BRA `(.L_x_20) ;  /* 0x0000000400b00947 */ /* 0x000fea0003800000 */
[----:B------:R-:W2:Y:S01]  /*16a0*/  I2F.U32.RP R9, R3 ;  /* 0x0000000300097306 */ /* 0x000ea20000209000 */
[----:B------:R-:W-:Y:S01]  /*16b0*/  IADD3 R6, PT, PT, R14, R3, RZ ;  /* 0x000000030e067210 */ /* 0x000fe20007ffe0ff */
[----:B------:R-:W-:Y:S01]  /*16c0*/  BSSY.RECONVERGENT B1, `(.L_x_21) ;  /* 0x0000033000017945 */ /* 0x000fe20003800200 */
[----:B------:R-:W-:Y:S02]  /*16d0*/  ISETP.NE.U32.AND P2, PT, R3, RZ, PT ;  /* 0x000000ff0300720c */ /* 0x000fe40003f45070 */
[C---:B------:R-:W-:Y:S02]  /*16e0*/  ISETP.GE.AND P0, PT, R6.reuse, UR4, PT ;  /* 0x0000000406007c0c */ /* 0x040fe4000bf06270 */
[----:B------:R-:W-:Y:S02]  /*16f0*/  VIMNMX R7, PT, PT, R6, UR4, !PT ;  /* 0x0000000406077c48 */ /* 0x000fe4000ffe0100 */
[----:B------:R-:W-:Y:S01]  /*1700*/  MOV R15, R14 ;  /* 0x0000000e000f7202 */ /* 0x000fe20000000f00 */
[----:B--2---:R-:W2:Y:S02]  /*1710*/  MUFU.RCP R9, R9 ;  /* 0x0000000900097308 */ /* 0x004ea40000001000 */
[----:B--2---:R-:W-:-:S06]  /*1720*/  IADD3 R4, PT, PT, R9, 0xffffffe, RZ ;  /* 0x0ffffffe09047810 */ /* 0x004fcc0007ffe0ff */
[----:B------:R2:W3:Y:S02]  /*1730*/  F2I.FTZ.U32.TRUNC.NTZ R5, R4 ;  /* 0x0000000400057305 */ /* 0x0004e4000021f000 */
[----:B--2---:R-:W-:Y:S01]  /*1740*/  IMAD.MOV.U32 R4, RZ, RZ, RZ ;  /* 0x000000ffff047224 */ /* 0x004fe200078e00ff */
[----:B---3--:R-:W-:-:S05]  /*1750*/  IADD3 R8, PT, PT, RZ, -R5, RZ ;  /* 0x80000005ff087210 */ /* 0x008fca0007ffe0ff */
        /* <DEDUP_REMOVED lines=18> */
[----:B------:R-:W2:Y:S01]  /*1880*/  LDC.64 R4, c[0x0][0x380] ;  /* 0x0000e000ff047b82 */ /* 0x000ea20000000a00 */
[----:B------:R-:W-:Y:S02]  /*1890*/  IADD3 R6, PT, PT, R6, 0x1, RZ ;  /* 0x0000000106067810 */ /* 0x000fe40007ffe0ff */
[----:B------:R-:W-:Y:S02]  /*18a0*/  MOV R15, R14 ;  /* 0x0000000e000f7202 */ /* 0x000fe40000000f00 */
[----:B------:R-:W-:-:S04]  /*18b0*/  LOP3.LUT R6, R6, 0x3, RZ, 0xc0, !PT ;  /* 0x0000000306067812 */ /* 0x000fc800078ec0ff */
[----:B------:R-:W-:Y:S01]  /*18c0*/  IADD3 R8, PT, PT, -R6, RZ, RZ ;  /* 0x000000ff06087210 */ /* 0x000fe20007ffe1ff */
[----:B--2---:R-:W-:-:S07]  /*18d0*/  IMAD.WIDE R4, R2, 0x4, R4 ;  /* 0x0000000402047825 */ /* 0x004fce00078e0204 */
.L_x_23:
[----:B------:R-:W-:-:S06]  /*18e0*/  IMAD.WIDE R6, R15, 0x4, R4 ;  /* 0x000000040f067825 */ /* 0x000fcc00078e0204 */
[----:B------:R-:W1:Y:S01]  /*18f0*/  LDG.E R7, desc[UR8][R6.64] ;  /* 0x0000000806077981 */ /* 0x000e62000c1e1900 */
[----:B------:R-:W-:Y:S01]  /*1900*/  HFMA2 R10, -RZ, RZ, 0.96630859375, -0.0022525787353515625 ;  /* 0x3bbb989dff0a7431 */ /* 0x000fe200000001ff */
[----:B------:R-:W-:Y:S01]  /*1910*/  MOV R11, 0x437c0000 ;  /* 0x437c0000000b7802 */ /* 0x000fe20000000f00 */
[----:B------:R-:W-:Y:S01]  /*1920*/  VIADD R8, R8, 0x1 ;  /* 0x0000000108087836 */ /* 0x000fe20000000000 */
[----:B------:R-:W-:-:S04]  /*1930*/  IADD3 R15, PT, PT, R3, R15, RZ ;  /* 0x0000000f030f7210 */ /* 0x000fc80007ffe0ff */
[----:B------:R-:W-:Y:S01]  /*1940*/  ISETP.NE.AND P0, PT, R8, RZ, PT ;  /* 0x000000ff0800720c */ /* 0x000fe20003f05270 */
[----:B-1----:R-:W-:-:S04]  /*1950*/  FADD R9, -R12, R7 ;  /* 0x000000070c097221 */ /* 0x002fc80000000100 */
[----:B------:R-:W-:-:S04]  /*1960*/  FFMA.SAT R10, R9, R10, 0.5 ;  /* 0x3f000000090a7423 */ /* 0x000fc8000000200a */
[----:B------:R-:W-:-:S04]  /*1970*/  FFMA.RM R10, R10, R11, 12582913 ;  /* 0x4b4000010a0a7423 */ /* 0x000fc8000000400b */
[C---:B0-----:R-:W-:Y:S01]  /*1980*/  FADD R24, R10.reuse, -12583039 ;  /* 0xcb40007f0a187421 */ /* 0x041fe20000000000 */
[----:B------:R-:W-:-:S03]  /*1990*/  SHF.L.U32 R7, R10, 0x17, RZ ;  /* 0x000000170a077819 */ /* 0x000fc600000006ff */
[----:B------:R-:W-:-:S04]  /*19a0*/  FFMA R24, R9, 1.4426950216293334961, -R24 ;  /* 0x3fb8aa3b09187823 */ /* 0x000fc80000000818 */
[----:B------:R-:W-:-:S06]  /*19b0*/  FFMA R24, R9, 1.925963033500011079e-08, R24 ;  /* 0x32a5706009187823 */ /* 0x000fcc0000000018 */
[----:B------:R-:W0:Y:S02]  /*19c0*/  MUFU.EX2 R24, R24 ;  /* 0x0000001800187308 */ /* 0x000e240000000800 */
[----:B0-----:R-:W-:Y:S01]  /*19d0*/  FFMA R18, R7, R24, R18 ;  /* 0x0000001807127223 */ /* 0x001fe20000000012 */
[----:B------:R-:W-:Y:S06]  /*19e0*/  @P0 BRA `(.L_x_23) ;  /* 0xfffffffc00bc0947 */ /* 0x000fec000383ffff */
.L_x_22:
[----:B------:R-:W-:Y:S05]  /*19f0*/  BSYNC.RECONVERGENT B1 ;  /* 0x0000000000017941 */ /* 0x000fea0003800200 */
.L_x_21:
[----:B------:R-:W-:Y:S05]  /*1a00*/  @!P1 BRA `(.L_x_20) ;  /* 0x0000000000d49947 */ /* 0x000fea0003800000 */
[----:B------:R-:W-:-:S07]  /*1a10*/  SHF.L.U32 R19, R3, 0x2, RZ ;  /* 0x0000000203137819 */ /* 0x000fce00000006ff */
.L_x_24:
[----:B------:R-:W-:-:S03]  /*1a20*/  IMAD.WIDE R4, R15, 0x4, R22 ;  /* 0x000000040f047825 */ /* 0x000fc600078e0216 */
[C---:B------:R-:W-:Y:S02]  /*1a30*/  IADD3 R6, P0, PT, R19.reuse, R4, RZ ;  /* 0x0000000413067210 */ /* 0x040fe40007f1e0ff */
[----:B------:R-:W1:Y:S02]  /*1a40*/  LDG.E R29, desc[UR8][R4.64] ;  /* 0x00000008041d7981 */ /* 0x000e64000c1e1900 */
[----:B------:R-:W-:Y:S02]  /*1a50*/  IADD3.X R7, PT, PT, RZ, R5, RZ, P0, !PT ;  /* 0x00000005ff077210 */ /* 0x000fe400007fe4ff */
[----:B------:R-:W-:-:S03]  /*1a60*/  IADD3 R8, P0, PT, R19, R6, RZ ;  /* 0x0000000613087210 */ /* 0x000fc60007f1e0ff */
[----:B------:R-:W2:Y:S01]  /*1a70*/  LDG.E R27, desc[UR8][R6.64] ;  /* 0x00000008061b7981 */ /* 0x000ea2000c1e1900 */
[----:B------:R-:W-:Y:S02]  /*1a80*/  IADD3.X R9, PT, PT, RZ, R7, RZ, P0, !PT ;  /* 0x00000007ff097210 */ /* 0x000fe400007fe4ff */
[----:B------:R-:W-:-:S03]  /*1a90*/  IADD3 R10, P0, PT, R19, R8, RZ ;  /* 0x00000008130a7210 */ /* 0x000fc60007f1e0ff */
[----:B------:R-:W3:Y:S01]  /*1aa0*/  LDG.E R25, desc[UR8][R8.64] ;  /* 0x0000000808197981 */ /* 0x000ee2000c1e1900 */
[----:B------:R-:W-:-:S06]  /*1ab0*/  IADD3.X R11, PT, PT, RZ, R9, RZ, P0, !PT ;  /* 0x00000009ff0b7210 */ /* 0x000fcc00007fe4ff */
[----:B------:R-:W4:Y:S01]  /*1ac0*/  LDG.E R11, desc[UR8][R10.64] ;  /* 0x000000080a0b7981 */ /* 0x000f22000c1e1900 */
[----:B0-----:R-:W-:Y:S01]  /*1ad0*/  HFMA2 R24, -RZ, RZ, 0.96630859375, -0.0022525787353515625 ;  /* 0x3bbb989dff187431 */ /* 0x001fe200000001ff */
[----:B------:R-:W-:Y:S02]  /*1ae0*/  MOV R26, 0x437c0000 ;  /* 0x437c0000001a7802 */ /* 0x000fe40000000f00 */
[----:B------:R-:W-:-:S04]  /*1af0*/  IADD3 R15, PT, PT, R19, R15, RZ ;  /* 0x0000000f130f7210 */ /* 0x000fc80007ffe0ff */
[----:B------:R-:W-:Y:S01]  /*1b00*/  ISETP.GE.AND P0, PT, R15, UR4, PT ;  /* 0x000000040f007c0c */ /* 0x000fe2000bf06270 */
[----:B-1----:R-:W-:-:S04]  /*1b10*/  FADD R29, -R12, R29 ;  /* 0x0000001d0c1d7221 */ /* 0x002fc80000000100 */
[----:B------:R-:W-:-:S04]  /*1b20*/  FFMA.SAT R5, R29, R24, 0.5 ;  /* 0x3f0000001d057423 */ /* 0x000fc80000002018 */
[----:B------:R-:W-:Y:S01]  /*1b30*/  FFMA.RM R4, R5, R26, 12582913 ;  /* 0x4b40000105047423 */ /* 0x000fe2000000401a */
[----:B--2---:R-:W-:-:S03]  /*1b40*/  FADD R27, -R12, R27 ;  /* 0x0000001b0c1b7221 */ /* 0x004fc60000000100 */
[----:B------:R-:W-:Y:S01]  /*1b50*/  FADD R6, R4, -12583039 ;  /* 0xcb40007f04067421 */ /* 0x000fe20000000000 */
[----:B------:R-:W-:Y:S01]  /*1b60*/  FFMA.SAT R5, R27, R24, 0.5 ;  /* 0x3f0000001b057423 */ /* 0x000fe20000002018 */
[C---:B---3--:R-:W-:Y:S02]  /*1b70*/  FADD R25, -R12.reuse, R25 ;  /* 0x000000190c197221 */ /* 0x048fe40000000100 */
[----:B------:R-:W-:Y:S01]  /*1b80*/  FFMA R6, R29, 1.4426950216293334961, -R6 ;  /* 0x3fb8aa3b1d067823 */ /* 0x000fe20000000806 */
[----:B------:R-:W-:Y:S01]  /*1b90*/  FFMA.RM R5, R5, R26, 12582913 ;  /* 0x4b40000105057423 */ /* 0x000fe2000000401a */
[----:B------:R-:W-:Y:S02]  /*1ba0*/  FFMA.SAT R9, R25, R24, 0.5 ;  /* 0x3f00000019097423 */ /* 0x000fe40000002018 */
[----:B------:R-:W-:Y:S01]  /*1bb0*/  FFMA R7, R29, 1.925963033500011079e-08, R6 ;  /* 0x32a570601d077823 */ /* 0x000fe20000000006 */
[C---:B------:R-:W-:Y:S01]  /*1bc0*/  FADD R6, R5.reuse, -12583039 ;  /* 0xcb40007f05067421 */ /* 0x040fe20000000000 */
[----:B----4-:R-:W-:Y:S01]  /*1bd0*/  FADD R11, -R12, R11 ;  /* 0x0000000b0c0b7221 */ /* 0x010fe20000000100 */
[----:B------:R-:W-:-:S02]  /*1be0*/  SHF.L.U32 R5, R5, 0x17, RZ ;  /* 0x0000001705057819 */ /* 0x000fc400000006ff */
[C---:B------:R-:W-:Y:S01]  /*1bf0*/  FFMA R6, R27.reuse, 1.4426950216293334961, -R6 ;  /* 0x3fb8aa3b1b067823 */ /* 0x040fe20000000806 */
[----:B------:R-:W0:Y:S03]  /*1c00*/  MUFU.EX2 R7, R7 ;  /* 0x0000000700077308 */ /* 0x000e260000000800 */
[----:B------:R-:W-:Y:S01]  /*1c10*/  FFMA R27, R27, 1.925963033500011079e-08, R6 ;  /* 0x32a570601b1b7823 */ /* 0x000fe20000000006 */
[----:B------:R-:W-:Y:S01]  /*1c20*/  FFMA.RM R6, R9, R26, 12582913 ;  /* 0x4b40000109067423 */ /* 0x000fe2000000401a */
[----:B------:R-:W-:-:S03]  /*1c30*/  FFMA.SAT R9, R11, R24, 0.5 ;  /* 0x3f0000000b097423 */ /* 0x000fc60000002018 */
[----:B------:R-:W-:Y:S01]  /*1c40*/  FADD R8, R6, -12583039 ;  /* 0xcb40007f06087421 */ /* 0x000fe20000000000 */
[----:B------:R-:W-:Y:S01]  /*1c50*/  FFMA.RM R26, R9, R26, 12582913 ;  /* 0x4b400001091a7423 */ /* 0x000fe2000000401a */
[----:B------:R-:W1:Y:S01]  /*1c60*/  MUFU.EX2 R27, R27 ;  /* 0x0000001b001b7308 */ /* 0x000e620000000800 */
[----:B------:R-:W-:Y:S01]  /*1c70*/  SHF.L.U32 R9, R4, 0x17, RZ ;  /* 0x0000001704097819 */ /* 0x000fe200000006ff */
[C---:B------:R-:W-:Y:S01]  /*1c80*/  FFMA R8, R25.reuse, 1.4426950216293334961, -R8 ;  /* 0x3fb8aa3b19087823 */ /* 0x040fe20000000808 */
[----:B------:R-:W-:Y:S01]  /*1c90*/  FADD R10, R26, -12583039 ;  /* 0xcb40007f1a0a7421 */ /* 0x000fe20000000000 */
[----:B------:R-:W-:Y:S02]  /*1ca0*/  IMAD.SHL.U32 R6, R6, 0x800000, RZ ;  /* 0x0080000006067824 */ /* 0x000fe400078e00ff */
[----:B------:R-:W-:Y:S01]  /*1cb0*/  FFMA R8, R25, 1.925963033500011079e-08, R8 ;  /* 0x32a5706019087823 */ /* 0x000fe20000000008 */
[----:B------:R-:W-:Y:S01]  /*1cc0*/  FFMA R10, R11, 1.4426950216293334961, -R10 ;  /* 0x3fb8aa3b0b0a7823 */ /* 0x000fe2000000080a */
[----:B0-----:R-:W-:-:S03]  /*1cd0*/  FFMA R18, R9, R7, R18 ;  /* 0x0000000709127223 */ /* 0x001fc60000000012 */
[----:B------:R-:W-:Y:S01]  /*1ce0*/  FFMA R10, R11, 1.925963033500011079e-08, R10 ;  /* 0x32a570600b0a7823 */ /* 0x000fe2000000000a */
[----:B------:R-:W0:Y:S01]  /*1cf0*/  MUFU.EX2 R8, R8 ;  /* 0x0000000800087308 */ /* 0x000e220000000800 */
[----:B-1----:R-:W-:Y:S01]  /*1d00*/  FFMA R5, R5, R27, R18 ;  /* 0x0000001b05057223 */ /* 0x002fe20000000012 */
[----:B------:R-:W-:-:S06]  /*1d10*/  SHF.L.U32 R18, R26, 0x17, RZ ;  /* 0x000000171a127819 */ /* 0x000fcc00000006ff */
[----:B------:R-:W1:Y:S01]  /*1d20*/  MUFU.EX2 R10, R10 ;  /* 0x0000000a000a7308 */ /* 0x000e620000000800 */
[----:B0-----:R-:W-:-:S04]  /*1d30*/  FFMA R5, R6, R8, R5 ;  /* 0x0000000806057223 */ /* 0x001fc80000000005 */
[----:B-1----:R-:W-:Y:S01]  /*1d40*/  FFMA R18, R18, R10, R5 ;  /* 0x0000000a12127223 */ /* 0x002fe20000000005 */
[----:B------:R-:W-:Y:S06]  /*1d50*/  @!P0 BRA `(.L_x_24) ;  /* 0xfffffffc00308947 */ /* 0x000fec000383ffff */
.L_x_20:
[----:B------:R-:W-:Y:S05]  /*1d60*/  BSYNC.RECONVERGENT B0 ;  /* 0x0000000000007941 */ /* 0x000fea0003800200 */
.L_x_19:
[----:B------:R-:W2:Y:S01]  /*1d70*/  S2UR UR5, SR_CgaCtaId ;  /* 0x00000000000579c3 */ /* 0x000ea20000008800 */
[----:B------:R-:W-:Y:S01]  /*1d80*/  ISETP.GE.U32.AND P0, PT, R3, 0x2, PT ;  /* 0x000000020300780c */ /* 0x000fe20003f06070 */
[----:B------:R-:W-:Y:S01]  /*1d90*/  UMOV UR4, 0x400 ;  /* 0x0000040000047882 */ /* 0x000fe20000000000 */
[----:B------:R3:W-:Y:S01]  /*1da0*/  STS [R13], R18 ;  /* 0x000000120d007388 */ /* 0x0007e20000000800 */
[----:B--2---:R-:W-:-:S04]  /*1db0*/  ULEA UR4, UR5, UR4, 0x18 ;  /* 0x0000000405047291 */ /* 0x004fc8000f8ec0ff */
[----:B------:R-:W-:Y:S06]  /*1dc0*/  BAR.SYNC.DEFER_BLOCKING 0x0 ;  /* 0x0000000000007b1d */ /* 0x000fec0000010000 */
[----:B---3--:R-:W-:Y:S05]  /*1dd0*/  @!P0 BRA `(.L_x_25) ;  /* 0x0000000000308947 */ /* 0x008fea0003800000 */
[----:B------:R-:W-:-:S07]  /*1de0*/  MOV R4, R3 ;  /* 0x0000000300047202 */ /* 0x000fce0000000f00 */
.L_x_26:
[----:B------:R-:W-:-:S04]  /*1df0*/  SHF.R.U32.HI R7, RZ, 0x1, R4 ;  /* 0x00000001ff077819 */ /* 0x000fc80000011604 */
[----:B------:R-:W-:-:S13]  /*1e00*/  ISETP.GE.U32.AND P0, PT, R20, R7, PT ;  /* 0x000000071400720c */ /* 0x000fda0003f06070 */
[----:B------:R-:W-:Y:S01]  /*1e10*/  @!P0 LEA R5, R7, R13, 0x2 ;  /* 0x0000000d07058211 */ /* 0x000fe200078e10ff */
[----:B------:R-:W-:Y:S05]  /*1e20*/  @!P0 LDS R6, [R13] ;  /* 0x000000000d068984 */ /* 0x000fea0000000800 */
[----:B------:R-:W2:Y:S02]  /*1e30*/  @!P0 LDS R5, [R5] ;  /* 0x0000000005058984 */ /* 0x000ea40000000800 */
[----:B--2---:R-:W-:-:S05]  /*1e40*/  @!P0 FADD R6, R5, R6 ;  /* 0x0000000605068221 */ /* 0x004fca0000000000 */
[----:B------:R2:W-:Y:S01]  /*1e50*/  @!P0 STS [R13], R6 ;  /* 0x000000060d008388 */ /* 0x0005e20000000800 */
[----:B------:R-:W-:Y:S01]  /*1e60*/  BAR.SYNC.DEFER_BLOCKING 0x0 ;  /* 0x0000000000007b1d */ /* 0x000fe20000010000 */
[----:B------:R-:W-:Y:S02]  /*1e70*/  ISETP.GT.U32.AND P0, PT, R4, 0x3, PT ;  /* 0x000000030400780c */ /* 0x000fe40003f04070 */
[----:B------:R-:W-:-:S11]  /*1e80*/  MOV R4, R7 ;  /* 0x0000000700047202 */ /* 0x000fd60000000f00 */
[----:B--2---:R-:W-:Y:S05]  /*1e90*/  @P0 BRA `(.L_x_26) ;  /* 0xfffffffc00d40947 */ /* 0x004fea000383ffff */
.L_x_25:
[----:B------:R-:W2:Y:S01]  /*1ea0*/  LDC.64 R28, c[0x0][0x388] ;  /* 0x0000e200ff1c7b82 */ /* 0x000ea20000000a00 */
[----:B------:R-:W-:Y:S01]  /*1eb0*/  ISETP.GE.AND P1, PT, R20, R0, PT ;  /* 0x000000001400720c */ /* 0x000fe20003f26270 */
[----:B0-----:R-:W0:Y:S01]  /*1ec0*/  LDS R13, [UR4] ;  /* 0x00000004ff0d7984 */ /* 0x001e220008000800 */
[----:B------:R-:W-:Y:S05]  /*1ed0*/  BSSY.RECONVERGENT B0, `(.L_x_27) ;  /* 0x0000155000007945 */ /* 0x000fea0003800200 */
[----:B------:R-:W-:Y:S01]  /*1ee0*/  BAR.SYNC.DEFER_BLOCKING 0x0 ;  /* 0x0000000000007b1d */ /* 0x000fe20000010000 */
[----:B--2---:R-:W-:-:S04]  /*1ef0*/  LEA R28, P0, R2, R28, 0x2 ;  /* 0x0000001c021c7211 */ /* 0x004fc800078010ff */
[----:B------:R-:W-:Y:S01]  /*1f00*/  LEA.HI.X R29, R2, R29, R21, 0x2, P0 ;  /* 0x0000001d021d7211 */ /* 0x000fe200000f1415 */
[----:B0-----:R-:W-:Y:S08]  /*1f10*/  @P1 BRA `(.L_x_28) ;  /* 0x0000001400401947 */ /* 0x001ff00003800000 */
[----:B------:R-:W0:Y:S01]  /*1f20*/  I2F.U32.RP R7, R3 ;  /* 0x0000000300077306 */ /* 0x000e220000209000 */
[----:B------:R-:W-:Y:S01]  /*1f30*/  IADD3 R9, PT, PT, R20, R3, RZ ;  /* 0x0000000314097210 */ /* 0x000fe20007ffe0ff */
[----:B------:R-:W-:Y:S01]  /*1f40*/  BSSY.RECONVERGENT B3, `(.L_x_29) ;  /* 0x000007e000037945 */ /* 0x000fe20003800200 */
[----:B------:R-:W-:Y:S02]  /*1f50*/  ISETP.NE.U32.AND P2, PT, R3, RZ, PT ;  /* 0x000000ff0300720c */ /* 0x000fe40003f45070 */
[----:B------:R-:W-:Y:S02]  /*1f60*/  ISETP.GE.AND P0, PT, R9, R0, PT ;  /* 0x000000000900720c */ /* 0x000fe40003f06270 */
[----:B------:R-:W-:Y:S02]  /*1f70*/  VIMNMX R6, PT, PT, R0, R9, !PT ;  /* 0x0000000900067248 */ /* 0x000fe40007fe0100 */
[----:B------:R-:W-:-:S04]  /*1f80*/  SEL R10, RZ, 0x1, P0 ;  /* 0x00000001ff0a7807 */ /* 0x000fc80000000000 */
[----:B------:R-:W-:Y:S01]  /*1f90*/  IADD3 R6, PT, PT, R6, -R9, -R10 ;  /* 0x8000000906067210 */ /* 0x000fe20007ffe80a */
[----:B0-----:R-:W0:Y:S02]  /*1fa0*/  MUFU.RCP R7, R7 ;  /* 0x0000000700077308 */ /* 0x001e240000001000 */
[----:B0-----:R-:W-:-:S06]  /*1fb0*/  IADD3 R4, PT, PT, R7, 0xffffffe, RZ ;  /* 0x0ffffffe07047810 */ /* 0x001fcc0007ffe0ff */
[----:B------:R0:W2:Y:S02]  /*1fc0*/  F2I.FTZ.U32.TRUNC.NTZ R5, R4 ;  /* 0x0000000400057305 */ /* 0x0000a4000021f000 */
[----:B0-----:R-:W-:Y:S01]  /*1fd0*/  HFMA2 R4, -RZ, RZ, 0, 0 ;  /* 0x00000000ff047431 */ /* 0x001fe200000001ff */
[----:B--2---:R-:W-:-:S05]  /*1fe0*/  IADD3 R8, PT, PT, RZ, -R5, RZ ;  /* 0x80000005ff087210 */ /* 0x004fca0007ffe0ff */
        /* <DEDUP_REMOVED lines=9> */
[----:B------:R-:W-:Y:S01]  /*2080*/  @P1 VIADD R5, R5, 0x1 ;  /* 0x0000000105051836 */ /* 0x000fe20000000000 */
[----:B------:R-:W-:-:S04]  /*2090*/  @!P2 LOP3.LUT R5, RZ, R3, RZ, 0x33, !PT ;  /* 0x00000003ff05a212 */ /* 0x000fc800078e33ff */
[----:B------:R-:W-:-:S04]  /*20a0*/  IADD3 R10, PT, PT, R10, R5, RZ ;  /* 0x000000050a0a7210 */ /* 0x000fc80007ffe0ff */
[----:B------:R-:W-:-:S04]  /*20b0*/  LOP3.LUT R4, R10, 0x1, RZ, 0xc0, !PT ;  /* 0x000000010a047812 */ /* 0x000fc800078ec0ff */
[----:B------:R-:W-:-:S13]  /*20c0*/  ISETP.NE.U32.AND P0, PT, R4, 0x1, PT ;  /* 0x000000010400780c */ /* 0x000fda0003f05070 */
[----:B------:R-:W-:Y:S05]  /*20d0*/  @!P0 BRA `(.L_x_30) ;  /* 0x0000000400908947 */ /* 0x000fea0003800000 */
[----:B------:R-:W1:Y:S01]  /*20e0*/  LDG.E.128 R4, desc[UR8][R16.64] ;  /* 0x0000000810047981 */ /* 0x000e62000c1e1d00 */
[----:B------:R-:W-:Y:S01]  /*20f0*/  MOV R11, 0x3bbb989d ;  /* 0x3bbb989d000b7802 */ /* 0x000fe20000000f00 */
[----:B------:R-:W0:Y:S01]  /*2100*/  MUFU.RCP R18, R13 ;  /* 0x0000000d00127308 */ /* 0x000e220000001000 */
[----:B------:R-:W-:Y:S01]  /*2110*/  MOV R15, 0x437c0000 ;  /* 0x437c0000000f7802 */ /* 0x000fe20000000f00 */
[----:B------:R-:W-:Y:S01]  /*2120*/  BSSY.RECONVERGENT B4, `(.L_x_31) ;  /* 0x0000014000047945 */ /* 0x000fe20003800200 */
[----:B-1----:R-:W-:-:S04]  /*2130*/  FADD R4, -R12, R4 ;  /* 0x000000040c047221 */ /* 0x002fc80000000100 */
[----:B------:R-:W-:-:S04]  /*2140*/  FFMA.SAT R8, R4, R11, 0.5 ;  /* 0x3f00000004087423 */ /* 0x000fc8000000200b */
[----:B------:R-:W-:Y:S01]  /*2150*/  FFMA.RM R8, R8, R15, 12582913 ;  /* 0x4b40000108087423 */ /* 0x000fe2000000400f */
[----:B0-----:R-:W-:-:S03]  /*2160*/  FFMA R15, -R13, R18, 1 ;  /* 0x3f8000000d0f7423 */ /* 0x001fc60000000112 */
[C---:B------:R-:W-:Y:S01]  /*2170*/  FADD R11, R8.reuse, -12583039 ;  /* 0xcb40007f080b7421 */ /* 0x040fe20000000000 */
[----:B------:R-:W-:Y:S01]  /*2180*/  SHF.L.U32 R26, R8, 0x17, RZ ;  /* 0x00000017081a7819 */ /* 0x000fe200000006ff */
[----:B------:R-:W-:Y:S02]  /*2190*/  FFMA R15, R18, R15, R18 ;  /* 0x0000000f120f7223 */ /* 0x000fe40000000012 */
[----:B------:R-:W-:-:S04]  /*21a0*/  FFMA R11, R4, 1.4426950216293334961, -R11 ;  /* 0x3fb8aa3b040b7823 */ /* 0x000fc8000000080b */
[----:B------:R-:W-:-:S06]  /*21b0*/  FFMA R11, R4, 1.925963033500011079e-08, R11 ;  /* 0x32a57060040b7823 */ /* 0x000fcc000000000b */
[----:B------:R-:W0:Y:S02]  /*21c0*/  MUFU.EX2 R11, R11 ;  /* 0x0000000b000b7308 */ /* 0x000e240000000800 */
[----:B0-----:R-:W-:-:S06]  /*21d0*/  FMUL R26, R26, R11 ;  /* 0x0000000b1a1a7220 */ /* 0x001fcc0000400000 */
[----:B------:R-:W0:Y:S01]  /*21e0*/  FCHK P0, R26, R13 ;  /* 0x0000000d1a007302 */ /* 0x000e220000000000 */
[----:B------:R-:W-:-:S04]  /*21f0*/  FFMA R4, R26, R15, RZ ;  /* 0x0000000f1a047223 */ /* 0x000fc800000000ff */
[----:B------:R-:W-:-:S04]  /*2200*/  FFMA R8, -R13, R4, R26 ;  /* 0x000000040d087223 */ /* 0x000fc8000000011a */
[----:B------:R-:W-:Y:S01]  /*2210*/  FFMA R4, R15, R8, R4 ;  /* 0x000000080f047223 */ /* 0x000fe20000000004 */
[----:B0-----:R-:W-:Y:S06]  /*2220*/  @!P0 BRA `(.L_x_32) ;  /* 0x00000000000c8947 */ /* 0x001fec0003800000 */
[----:B------:R-:W-:-:S07]  /*2230*/  MOV R16, 0x2250 ;  /* 0x0000225000107802 */ /* 0x000fce0000000f00 */
[----:B------:R-:W-:Y:S05]  /*2240*/  CALL.REL.NOINC `($__internal_0_$__cuda_sm3x_div_rn_noftz_f32_slowpath) ;  /* 0x0000001c007c7944 */ /* 0x000fea0003c00000 */
[----:B------:R-:W-:-:S07]  /*2250*/  MOV R4, R8 ;  /* 0x0000000800047202 */ /* 0x000fce0000000f00 */
.L_x_32:
[----:B------:R-:W-:Y:S05]  /*2260*/  BSYNC.RECONVERGENT B4 ;  /* 0x0000000000047941 */ /* 0x000fea0003800200 */
.L_x_31:
[----:B------:R-:W-:Y:S02]  /*2270*/  HFMA2 R8, -RZ, RZ, 0.96630859375, -0.0022525787353515625 ;  /* 0x3bbb989dff087431 */ /* 0x000fe400000001ff */
[----:B------:R-:W-:Y:S01]  /*2280*/  FADD R5, -R12, R5 ;  /* 0x000000050c057221 */ /* 0x000fe20000000100 */
[----:B------:R-:W-:Y:S01]  /*2290*/  MOV R11, 0x437c0000 ;  /* 0x437c0000000b7802 */ /* 0x000fe20000000f00 */
[----:B------:R-:W0:Y:S01]  /*22a0*/  MUFU.RCP R18, R13 ;  /* 0x0000000d00127308 */ /* 0x000e220000001000 */
[----:B------:R-:W-:Y:S01]  /*22b0*/  BSSY.RECONVERGENT B4, `(.L_x_33) ;  /* 0x0000013000047945 */ /* 0x000fe20003800200 */
[----:B------:R-:W-:-:S04]  /*22c0*/  FFMA.SAT R8, R5, R8, 0.5 ;  /* 0x3f00000005087423 */ /* 0x000fc80000002008 */
[----:B------:R-:W-:-:S04]  /*22d0*/  FFMA.RM R8, R8, R11, 12582913 ;  /* 0x4b40000108087423 */ /* 0x000fc8000000400b */
[C---:B------:R-:W-:Y:S01]  /*22e0*/  FADD R16, R8.reuse, -12583039 ;  /* 0xcb40007f08107421 */ /* 0x040fe20000000000 */
[----:B------:R-:W-:Y:S01]  /*22f0*/  SHF.L.U32 R8, R8, 0x17, RZ ;  /* 0x0000001708087819 */ /* 0x000fe200000006ff */
[----:B0-----:R-:W-:Y:S02]  /*2300*/  FFMA R11, -R13, R18, 1 ;  /* 0x3f8000000d0b7423 */ /* 0x001fe40000000112 */
[----:B------:R-:W-:-:S04]  /*2310*/  FFMA R16, R5, 1.4426950216293334961, -R16 ;  /* 0x3fb8aa3b05107823 */ /* 0x000fc80000000810 */
[----:B------:R-:W-:-:S04]  /*2320*/  FFMA R16, R5, 1.925963033500011079e-08, R16 ;  /* 0x32a5706005107823 */ /* 0x000fc80000000010 */
[----:B------:R-:W0:Y:S02]  /*2330*/  MUFU.EX2 R5, R16 ;  /* 0x0000001000057308 */ /* 0x000e240000000800 */
[----:B0-----:R-:W-:Y:S01]  /*2340*/  FMUL R26, R8, R5 ;  /* 0x00000005081a7220 */ /* 0x001fe20000400000 */
[----:B------:R-:W-:-:S05]  /*2350*/  FFMA R5, R18, R11, R18 ;  /* 0x0000000b12057223 */ /* 0x000fca0000000012 */
        /* <DEDUP_REMOVED lines=8> */
.L_x_34:
[----:B------:R-:W-:Y:S05]  /*23e0*/  BSYNC.RECONVERGENT B4 ;  /* 0x0000000000047941 */ /* 0x000fea0003800200 */
.L_x_33:
        /* <DEDUP_REMOVED lines=8> */
[----:B------:R-:W-:Y:S02]  /*2470*/  IMAD.SHL.U32 R8, R8, 0x800000, RZ ;  /* 0x0080000008087824 */ /* 0x000fe400078e00ff */
[----:B0-----:R-:W-:Y:S01]  /*2480*/  FFMA R15, -R13, R16, 1 ;  /* 0x3f8000000d0f7423 */ /* 0x001fe20000000110 */
[----:B------:R-:W-:-:S04]  /*2490*/  FFMA R11, R6, 1.4426950216293334961, -R11 ;  /* 0x3fb8aa3b060b7823 */ /* 0x000fc8000000080b */
[----:B------:R-:W-:Y:S01]  /*24a0*/  FFMA R11, R6, 1.925963033500011079e-08, R11 ;  /* 0x32a57060060b7823 */ /* 0x000fe2000000000b */
[----:B------:R-:W-:-:S05]  /*24b0*/  FFMA R6, R16, R15, R16 ;  /* 0x0000000f10067223 */ /* 0x000fca0000000010 */
        /* <DEDUP_REMOVED lines=10> */
.L_x_36:
[----:B------:R-:W-:Y:S05]  /*2560*/  BSYNC.RECONVERGENT B4 ;  /* 0x0000000000047941 */ /* 0x000fea0003800200 */
.L_x_35:
        /* <DEDUP_REMOVED lines=23> */
.L_x_38:
[----:B------:R-:W-:Y:S05]  /*26e0*/  BSYNC.RECONVERGENT B4 ;  /* 0x0000000000047941 */ /* 0x000fea0003800200 */
.L_x_37:
[----:B------:R-:W-:Y:S01]  /*26f0*/  IMAD.WIDE.U32 R16, R20, 0x10, R28 ;  /* 0x0000001014107825 */ /* 0x000fe200078e001c */
[----:B------:R-:W-:-:S04]  /*2700*/  MOV R20, R9 ;  /* 0x0000000900147202 */ /* 0x000fc80000000f00 */
[----:B------:R0:W-:Y:S03]  /*2710*/  STG.E.128 desc[UR8][R16.64], R4 ;  /* 0x0000000410007986 */ /* 0x0001e6000c101d08 */
.L_x_30:
[----:B------:R-:W-:Y:S05]  /*2720*/  BSYNC.RECONVERGENT B3 ;  /* 0x0000000000037941 */ /* 0x000fea0003800200 */
.L_x_29:
[----:B------:R-:W-:-:S13]  /*2730*/  ISETP.NE.AND P0, PT, R10, RZ, PT ;  /* 0x000000ff0a00720c */ /* 0x000fda0003f05270 */
[----:B------:R-:W-:Y:S05]  /*2740*/  @!P0 BRA `(.L_x_28) ;  /* 0x0000000c00348947 */ /* 0x000fea0003800000 */
[----:B------:R-:W-:-:S07]  /*2750*/  IADD3 R25, PT, PT, R20, R3, RZ ;  /* 0x0000000314197210 */ /* 0x000fce0007ffe0ff */
.L_x_55:
[----:B0-2---:R-:W-:-:S06]  /*2760*/  IMAD.WIDE.U32 R4, R20, 0x10, R22 ;  /* 0x0000001014047825 */ /* 0x005fcc00078e0016 */
[----:B------:R-:W1:Y:S01]  /*2770*/  LDG.E.128 R4, desc[UR8][R4.64] ;  /* 0x0000000804047981 */ /* 0x000e62000c1e1d00 */
[----:B------:R-:W-:Y:S01]  /*2780*/  HFMA2 R9, -RZ, RZ, 0.96630859375, -0.0022525787353515625 ;  /* 0x3bbb989dff097431 */ /* 0x000fe200000001ff */
[----:B------:R-:W-:Y:S01]  /*2790*/  MOV R10, 0x437c0000 ;  /* 0x437c0000000a7802 */ /* 0x000fe20000000f00 */
[----:B------:R-:W-:Y:S01]  /*27a0*/  BSSY.RECONVERGENT B3, `(.L_x_39) ;  /* 0x0000015000037945 */ /* 0x000fe20003800200 */
[----:B-1----:R-:W-:-:S04]  /*27b0*/  FADD R8, -R12, R4 ;  /* 0x000000040c087221 */ /* 0x002fc80000000100 */
[----:B------:R-:W-:-:S04]  /*27c0*/  FFMA.SAT R9, R8, R9, 0.5 ;  /* 0x3f00000008097423 */ /* 0x000fc80000002009 */
[----:B------:R-:W-:Y:S02]  /*27d0*/  FFMA.RM R9, R9, R10, 12582913 ;  /* 0x4b40000109097423 */ /* 0x000fe4000000400a */
[----:B------:R-:W0:Y:S02]  /*27e0*/  MUFU.RCP R10, R13 ;  /* 0x0000000d000a7308 */ /* 0x000e240000001000 */
[C---:B------:R-:W-:Y:S01]  /*27f0*/  FADD R11, R9.reuse, -12583039 ;  /* 0xcb40007f090b7421 */ /* 0x040fe20000000000 */
[----:B------:R-:W-:-:S03]  /*2800*/  SHF.L.U32 R9, R9, 0x17, RZ ;  /* 0x0000001709097819 */ /* 0x000fc600000006ff */
[----:B------:R-:W-:-:S04]  /*2810*/  FFMA R11, R8, 1.4426950216293334961, -R11 ;  /* 0x3fb8aa3b080b7823 */ /* 0x000fc8000000080b */
[----:B------:R-:W-:-:S04]  /*2820*/  FFMA R11, R8, 1.925963033500011079e-08, R11 ;  /* 0x32a57060080b7823 */ /* 0x000fc8000000000b */
[----:B------:R-:W1:Y:S01]  /*2830*/  MUFU.EX2 R8, R11 ;  /* 0x0000000b00087308 */ /* 0x000e620000000800 */
[----:B0-----:R-:W-:-:S04]  /*2840*/  FFMA R15, -R13, R10, 1 ;  /* 0x3f8000000d0f7423 */ /* 0x001fc8000000010a */
[----:B------:R-:W-:Y:S01]  /*2850*/  FFMA R4, R10, R15, R10 ;  /* 0x0000000f0a047223 */ /* 0x000fe2000000000a */
[----:B-1----:R-:W-:-:S04]  /*2860*/  FMUL R26, R9, R8 ;  /* 0x00000008091a7220 */ /* 0x002fc80000400000 */
        /* <DEDUP_REMOVED lines=8> */
.L_x_40:
[----:B------:R-:W-:Y:S05]  /*28f0*/  BSYNC.RECONVERGENT B3 ;  /* 0x0000000000037941 */ /* 0x000fea0003800200 */
.L_x_39:
[----:B------:R-:W-:Y:S02]  /*2900*/  HFMA2 R9, -RZ, RZ, 3.7421875, 0 ;  /* 0x437c0000ff097431 */ /* 0x000fe400000001ff */
[----:B------:R-:W-:Y:S02]  /*2910*/  IMAD.MOV.U32 R8, RZ, RZ, 0x3bbb989d ;  /* 0x3bbb989dff087424 */ /* 0x000fe400078e00ff */
[----:B------:R-:W-:Y:S01]  /*2920*/  FADD R5, -R12, R5 ;  /* 0x000000050c057221 */ /* 0x000fe20000000100 */
[----:B------:R-:W0:Y:S01]  /*2930*/  MUFU.RCP R16, R13 ;  /* 0x0000000d00107308 */ /* 0x000e220000001000 */
[----:B------:R-:W-:Y:S02]  /*2940*/  BSSY.RECONVERGENT B3, `(.L_x_41) ;  /* 0x0000013000037945 */ /* 0x000fe40003800200 */
[----:B------:R-:W-:-:S04]  /*2950*/  FFMA.SAT R8, R5, R8, 0.5 ;  /* 0x3f00000005087423 */ /* 0x000fc80000002008 */
[----:B------:R-:W-:-:S04]  /*2960*/  FFMA.RM R8, R8, R9, 12582913 ;  /* 0x4b40000108087423 */ /* 0x000fc80000004009 */
[C---:B------:R-:W-:Y:S01]  /*2970*/  FADD R10, R8.reuse, -12583039 ;  /* 0xcb40007f080a7421 */ /* 0x040fe20000000000 */
[----:B------:R-:W-:-:S03]  /*2980*/  SHF.L.U32 R8, R8, 0x17, RZ ;  /* 0x0000001708087819 */ /* 0x000fc600000006ff */
[----:B------:R-:W-:Y:S01]  /*2990*/  FFMA R10, R5, 1.4426950216293334961, -R10 ;  /* 0x3fb8aa3b050a7823 */ /* 0x000fe2000000080a */
[----:B0-----:R-:W-:-:S03]  /*29a0*/  FFMA R9, -R13, R16, 1 ;  /* 0x3f8000000d097423 */ /* 0x001fc60000000110 */
        /* <DEDUP_REMOVED lines=12> */
.L_x_42:
[----:B------:R-:W-:Y:S05]  /*2a70*/  BSYNC.RECONVERGENT B3 ;  /* 0x0000000000037941 */ /* 0x000fea0003800200 */
.L_x_41:
        /* <DEDUP_REMOVED lines=23> */
.L_x_44:
[----:B------:R-:W-:Y:S05]  /*2bf0*/  BSYNC.RECONVERGENT B3 ;  /* 0x0000000000037941 */ /* 0x000fea0003800200 */
.L_x_43:
        /* <DEDUP_REMOVED lines=23> */
.L_x_46:
[----:B------:R-:W-:Y:S05]  /*2d70*/  BSYNC.RECONVERGENT B3 ;  /* 0x0000000000037941 */ /* 0x000fea0003800200 */
.L_x_45:
[----:B------:R-:W-:-:S04]  /*2d80*/  IMAD.WIDE.U32 R16, R20, 0x10, R28 ;  /* 0x0000001014107825 */ /* 0x000fc800078e001c */
[----:B------:R-:W-:Y:S01]  /*2d90*/  IMAD.WIDE.U32 R8, R25, 0x10, R22 ;  /* 0x0000001019087825 */ /* 0x000fe200078e0016 */
[----:B------:R0:W-:Y:S05]  /*2da0*/  STG.E.128 desc[UR8][R16.64], R4 ;  /* 0x0000000410007986 */ /* 0x0001ea000c101d08 */
[----:B------:R-:W2:Y:S01]  /*2db0*/  LDG.E.128 R8, desc[UR8][R8.64] ;  /* 0x0000000808087981 */ /* 0x000ea2000c1e1d00 */
[----:B------:R-:W-:Y:S02]  /*2dc0*/  HFMA2 R19, -RZ, RZ, 3.7421875, 0 ;  /* 0x437c0000ff137431 */ /* 0x000fe400000001ff */
[----:B------:R-:W-:Y:S01]  /*2dd0*/  IMAD.MOV.U32 R18, RZ, RZ, 0x3bbb989d ;  /* 0x3bbb989dff127424 */ /* 0x000fe200078e00ff */
[----:B------:R-:W-:Y:S01]  /*2de0*/  BSSY.RECONVERGENT B3, `(.L_x_47) ;  /* 0x0000015000037945 */ /* 0x000fe20003800200 */
[----:B--2---:R-:W-:-:S04]  /*2df0*/  FADD R15, -R12, R8 ;  /* 0x000000080c0f7221 */ /* 0x004fc80000000100 */
[----:B------:R-:W-:-:S04]  /*2e00*/  FFMA.SAT R18, R15, R18, 0.5 ;  /* 0x3f0000000f127423 */ /* 0x000fc80000002012 */
[----:B------:R-:W-:Y:S02]  /*2e10*/  FFMA.RM R18, R18, R19, 12582913 ;  /* 0x4b40000112127423 */ /* 0x000fe40000004013 */
[----:B------:R-:W1:Y:S02]  /*2e20*/  MUFU.RCP R19, R13 ;  /* 0x0000000d00137308 */ /* 0x000e640000001000 */
[C---:B------:R-:W-:Y:S01]  /*2e30*/  FADD R24, R18.reuse, -12583039 ;  /* 0xcb40007f12187421 */ /* 0x040fe20000000000 */
[----:B------:R-:W-:-:S03]  /*2e40*/  SHF.L.U32 R18, R18, 0x17, RZ ;  /* 0x0000001712127819 */ /* 0x000fc600000006ff */
[----:B------:R-:W-:-:S04]  /*2e50*/  FFMA R24, R15, 1.4426950216293334961, -R24 ;  /* 0x3fb8aa3b0f187823 */ /* 0x000fc80000000818 */
[----:B------:R-:W-:-:S04]  /*2e60*/  FFMA R24, R15, 1.925963033500011079e-08, R24 ;  /* 0x32a570600f187823 */ /* 0x000fc80000000018 */
[----:B0-----:R-:W0:Y:S01]  /*2e70*/  MUFU.EX2 R5, R24 ;  /* 0x0000001800057308 */ /* 0x001e220000000800 */
[----:B-1----:R-:W-:-:S04]  /*2e80*/  FFMA R4, -R13, R19, 1 ;  /* 0x3f8000000d047423 */ /* 0x002fc80000000113 */
[----:B------:R-:W-:Y:S01]  /*2e90*/  FFMA R4, R19, R4, R19 ;  /* 0x0000000413047223 */ /* 0x000fe20000000013 */
[----:B0-----:R-:W-:-:S04]  /*2ea0*/  FMUL R26, R18, R5 ;  /* 0x00000005121a7220 */ /* 0x001fc80000400000 */
        /* <DEDUP_REMOVED lines=8> */
.L_x_48:
[----:B------:R-:W-:Y:S05]  /*2f30*/  BSYNC.RECONVERGENT B3 ;  /* 0x0000000000037941 */ /* 0x000fea0003800200 */
.L_x_47:
[----:B------:R-:W-:Y:S02]  /*2f40*/  HFMA2 R6, -RZ, RZ, 0.96630859375, -0.0022525787353515625 ;  /* 0x3bbb989dff067431 */ /* 0x000fe400000001ff */
[----:B------:R-:W-:Y:S01]  /*2f50*/  FADD R9, -R12, R9 ;  /* 0x000000090c097221 */ /* 0x000fe20000000100 */
[----:B------:R-:W-:Y:S01]  /*2f60*/  MOV R8, 0x437c0000 ;  /* 0x437c000000087802 */ /* 0x000fe20000000f00 */
[----:B------:R-:W-:Y:S02]  /*2f70*/  BSSY.RECONVERGENT B3, `(.L_x_49) ;  /* 0x0000014000037945 */ /* 0x000fe40003800200 */
[----:B------:R-:W-:-:S04]  /*2f80*/  FFMA.SAT R5, R9, R6, 0.5 ;  /* 0x3f00000009057423 */ /* 0x000fc80000002006 */
[----:B------:R-:W-:Y:S02]  /*2f90*/  FFMA.RM R5, R5, R8, 12582913 ;  /* 0x4b40000105057423 */ /* 0x000fe40000004008 */
[----:B------:R-:W0:Y:S02]  /*2fa0*/  MUFU.RCP R8, R13 ;  /* 0x0000000d00087308 */ /* 0x000e240000001000 */
[C---:B------:R-:W-:Y:S01]  /*2fb0*/  FADD R6, R5.reuse, -12583039 ;  /* 0xcb40007f05067421 */ /* 0x040fe20000000000 */
[----:B------:R-:W-:-:S03]  /*2fc0*/  SHF.L.U32 R5, R5, 0x17, RZ ;  /* 0x0000001705057819 */ /* 0x000fc600000006ff */
[----:B------:R-:W-:-:S04]  /*2fd0*/  FFMA R6, R9, 1.4426950216293334961, -R6 ;  /* 0x3fb8aa3b09067823 */ /* 0x000fc80000000806 */
[----:B------:R-:W-:-:S06]  /*2fe0*/  FFMA R6, R9, 1.925963033500011079e-08, R6 ;  /* 0x32a5706009067823 */ /* 0x000fcc0000000006 */
[----:B------:R-:W1:Y:S01]  /*2ff0*/  MUFU.EX2 R6, R6 ;  /* 0x0000000600067308 */ /* 0x000e620000000800 */
[----:B0-----:R-:W-:Y:S01]  /*3000*/  FFMA R7, -R13, R8, 1 ;  /* 0x3f8000000d077423 */ /* 0x001fe20000000108 */
[----:B-1----:R-:W-:-:S03]  /*3010*/  FMUL R26, R5, R6 ;  /* 0x00000006051a7220 */ /* 0x002fc60000400000 */
[----:B------:R-:W-:-:S03]  /*3020*/  FFMA R5, R8, R7, R8 ;  /* 0x0000000708057223 */ /* 0x000fc60000000008 */
        /* <DEDUP_REMOVED lines=8> */
.L_x_50:
[----:B------:R-:W-:Y:S05]  /*30b0*/  BSYNC.RECONVERGENT B3 ;  /* 0x0000000000037941 */ /* 0x000fea0003800200 */
.L_x_49:
        /* <DEDUP_REMOVED lines=11> */
[----:B------:R-:W-:-:S06]  /*3170*/  FFMA R7, R10, 1.925963033500011079e-08, R7 ;  /* 0x32a570600a077823 */ /* 0x000fcc0000000007 */
        /* <DEDUP_REMOVED lines=11> */
.L_x_52:
[----:B------:R-:W-:Y:S05]  /*3230*/  BSYNC.RECONVERGENT B3 ;  /* 0x0000000000037941 */ /* 0x000fea0003800200 */
.L_x_51:
[----:B------:R-:W-:Y:S02]  /*3240*/  HFMA2 R10, -RZ, RZ, 3.7421875, 0 ;  /* 0x437c0000ff0a7431 */ /* 0x000fe400000001ff */
[----:B------:R-:W-:Y:S02]  /*3250*/  IMAD.MOV.U32 R8, RZ, RZ, 0x3bbb989d ;  /* 0x3bbb989dff087424 */ /* 0x000fe400078e00ff */
[----:B------:R-:W-:Y:S01]  /*3260*/  FADD R11, -R12, R11 ;  /* 0x0000000b0c0b7221 */ /* 0x000fe20000000100 */
[----:B------:R-:W-:Y:S03]  /*3270*/  BSSY.RECONVERGENT B3, `(.L_x_53) ;  /* 0x0000014000037945 */ /* 0x000fe60003800200 */
        /* <DEDUP_REMOVED lines=19> */
.L_x_54:
[----:B------:R-:W-:Y:S05]  /*33b0*/  BSYNC.RECONVERGENT B3 ;  /* 0x0000000000037941 */ /* 0x000fea0003800200 */
.L_x_53:
[----:B------:R-:W-:Y:S01]  /*33c0*/  IMAD.WIDE.U32 R8, R25, 0x10, R28 ;  /* 0x0000001019087825 */ /* 0x000fe200078e001c */
[C---:B------:R-:W-:Y:S02]  /*33d0*/  IADD3 R20, PT, PT, R3.reuse, R20, R3 ;  /* 0x0000001403147210 */ /* 0x040fe40007ffe003 */
[----:B------:R-:W-:Y:S02]  /*33e0*/  LEA R25, R3, R25, 0x1 ;  /* 0x0000001903197211 */ /* 0x000fe400078e08ff */
[----:B------:R2:W-:Y:S01]  /*33f0*/  STG.E.128 desc[UR8][R8.64], R4 ;  /* 0x0000000408007986 */ /* 0x0005e2000c101d08 */
[----:B------:R-:W-:-:S13]  /*3400*/  ISETP.GE.AND P0, PT, R20, R0, PT ;  /* 0x000000001400720c */ /* 0x000fda0003f06270 */
[----:B------:R-:W-:Y:S05]  /*3410*/  @!P0 BRA `(.L_x_55) ;  /* 0xfffffff000d08947 */ /* 0x000fea000383ffff */
.L_x_28:
[----:B------:R-:W-:Y:S05]  /*3420*/  BSYNC.RECONVERGENT B0 ;  /* 0x0000000000007941 */ /* 0x000fea0003800200 */
.L_x_27:
[----:B------:R-:W3:Y:S02]  /*3430*/  LDCU UR4, c[0x0][0x394] ;  /* 0x00007280ff0477ac */ /* 0x000ee40008000800 */
[----:B---3--:R-:W-:-:S13]  /*3440*/  ISETP.GE.AND P0, PT, R14, UR4, PT ;  /* 0x000000040e007c0c */ /* 0x008fda000bf06270 */
[----:B------:R-:W-:Y:S05]  /*3450*/  @P0 EXIT ;  /* 0x000000000000094d */ /* 0x000fea0003800000 */
[----:B--2---:R-:W2:Y:S01]  /*3460*/  I2F.U32.RP R8, R3 ;  /* 0x0000000300087306 */ /* 0x004ea20000209000 */
[----:B------:R-:W-:Y:S01]  /*3470*/  IADD3 R0, PT, PT, R14, R3, RZ ;  /* 0x000000030e007210 */ /* 0x000fe20007ffe0ff */
[----:B------:R-:W-:Y:S01]  /*3480*/  BSSY.RECONVERGENT B0, `(.L_x_56) ;  /* 0x0000040000007945 */ /* 0x000fe20003800200 */
[----:B------:R-:W-:Y:S02]  /*3490*/  ISETP.NE.U32.AND P2, PT, R3, RZ, PT ;  /* 0x000000ff0300720c */ /* 0x000fe40003f45070 */
[C---:B------:R-:W-:Y:S02]  /*34a0*/  ISETP.GE.AND P0, PT, R0.reuse, UR4, PT ;  /* 0x0000000400007c0c */ /* 0x040fe4000bf06270 */
[----:B0-----:R-:W-:Y:S01]  /*34b0*/  VIMNMX R7, PT, PT, R0, UR4, !PT ;  /* 0x0000000400077c48 */ /* 0x001fe2000ffe0100 */
[----:B--2---:R-:W0:Y:S02]  /*34c0*/  MUFU.RCP R8, R8 ;  /* 0x0000000800087308 */ /* 0x004e240000001000 */
[----:B0-----:R-:W-:-:S06]  /*34d0*/  IADD3 R4, PT, PT, R8, 0xffffffe, RZ ;  /* 0x0ffffffe08047810 */ /* 0x001fcc0007ffe0ff */
[----:B------:R0:W2:Y:S02]  /*34e0*/  F2I.FTZ.U32.TRUNC.NTZ R5, R4 ;  /* 0x0000000400057305 */ /* 0x0000a4000021f000 */
[----:B0-----:R-:W-:Y:S01]  /*34f0*/  HFMA2 R4, -RZ, RZ, 0, 0 ;  /* 0x00000000ff047431 */ /* 0x001fe200000001ff */
[----:B--2---:R-:W-:-:S05]  /*3500*/  IADD3 R6, PT, PT, RZ, -R5, RZ ;  /* 0x80000005ff067210 */ /* 0x004fca0007ffe0ff */
        /* <DEDUP_REMOVED lines=15> */
[----:B------:R-:W-:-:S13]  /*3600*/  ISETP.NE.AND P0, PT, R4, 0x3, PT ;  /* 0x000000030400780c */ /* 0x000fda0003f05270 */
[----:B------:R-:W-:Y:S05]  /*3610*/  @!P0 BRA `(.L_x_57) ;  /* 0x0000000000988947 */ /* 0x000fea0003800000 */
[----:B------:R-:W0:Y:S01]  /*3620*/  LDC.64 R4, c[0x0][0x388] ;  /* 0x0000e200ff047b82 */ /* 0x000e220000000a00 */
[----:B------:R-:W-:-:S04]  /*3630*/  IADD3 R8, PT, PT, R0, 0x1, RZ ;  /* 0x0000000100087810 */ /* 0x000fc80007ffe0ff */
[----:B------:R-:W-:-:S03]  /*3640*/  LOP3.LUT R8, R8, 0x3, RZ, 0xc0, !PT ;  /* 0x0000000308087812 */ /* 0x000fc600078ec0ff */
[----:B------:R-:W2:Y:S01]  /*3650*/  LDC.64 R6, c[0x0][0x380] ;  /* 0x0000e000ff067b82 */ /* 0x000ea20000000a00 */
[----:B0-----:R-:W-:-:S04]  /*3660*/  IMAD.WIDE R4, R2, 0x4, R4 ;  /* 0x0000000402047825 */ /* 0x001fc800078e0204 */
[----:B--2---:R-:W-:Y:S01]  /*3670*/  IMAD.WIDE R6, R2, 0x4, R6 ;  /* 0x0000000402067825 */ /* 0x004fe200078e0206 */
[----:B------:R-:W-:-:S07]  /*3680*/  IADD3 R2, PT, PT, -R8, RZ, RZ ;  /* 0x000000ff08027210 */ /* 0x000fce0007ffe1ff */
.L_x_60:
[----:B0-----:R-:W-:-:S06]  /*3690*/  IMAD.WIDE R8, R14, 0x4, R6 ;  /* 0x000000040e087825 */ /* 0x001fcc00078e0206 */
[----:B------:R-:W1:Y:S01]  /*36a0*/  LDG.E R9, desc[UR8][R8.64] ;  /* 0x0000000808097981 */ /* 0x000e62000c1e1900 */
[----:B------:R-:W-:Y:S01]  /*36b0*/  HFMA2 R16, -RZ, RZ, 3.7421875, 0 ;  /* 0x437c0000ff107431 */ /* 0x000fe200000001ff */
[----:B------:R-:W-:Y:S01]  /*36c0*/  MOV R11, 0x3bbb989d ;  /* 0x3bbb989d000b7802 */ /* 0x000fe20000000f00 */
[----:B------:R-:W-:Y:S01]  /*36d0*/  BSSY.RECONVERGENT B3, `(.L_x_58) ;  /* 0x0000017000037945 */ /* 0x000fe20003800200 */
[----:B------:R-:W-:-:S04]  /*36e0*/  IADD3 R2, PT, PT, R2, 0x1, RZ ;  /* 0x0000000102027810 */ /* 0x000fc80007ffe0ff */
[----:B------:R-:W-:Y:S01]  /*36f0*/  ISETP.NE.AND P2, PT, R2, RZ, PT ;  /* 0x000000ff0200720c */ /* 0x000fe20003f45270 */
        /* <DEDUP_REMOVED lines=16> */
[----:B------:R-:W-:Y:S01]  /*3800*/  IMAD.WIDE R10, R14, 0x4, R4 ;  /* 0x000000040e0a7825 */ /* 0x000fe200078e0204 */
[----:B0-----:R-:W-:Y:S06]  /*3810*/  @!P0 BRA `(.L_x_59) ;  /* 0x0000000000088947 */ /* 0x001fec0003800000 */
[----:B------:R-:W-:-:S07]  /*3820*/  MOV R16, 0x3840 ;  /* 0x0000384000107802 */ /* 0x000fce0000000f00 */
[----:B------:R-:W-:Y:S05]  /*3830*/  CALL.REL.NOINC `($__internal_0_$__cuda_sm3x_div_rn_noftz_f32_slowpath) ;  /* 0x0000000800007944 */ /* 0x000fea0003c00000 */
.L_x_59:
[----:B------:R-:W-:Y:S05]  /*3840*/  BSYNC.RECONVERGENT B3 ;  /* 0x0000000000037941 */ /* 0x000fea0003800200 */
.L_x_58:
[----:B------:R0:W-:Y:S01]  /*3850*/  STG.E desc[UR8][R10.64], R8 ;  /* 0x000000080a007986 */ /* 0x0001e2000c101908 */
[----:B------:R-:W-:Y:S01]  /*3860*/  IADD3 R14, PT, PT, R3, R14, RZ ;  /* 0x0000000e030e7210 */ /* 0x000fe20007ffe0ff */
[----:B------:R-:W-:Y:S06]  /*3870*/  @P2 BRA `(.L_x_60) ;  /* 0xfffffffc00842947 */ /* 0x000fec000383ffff */
.L_x_57:
[----:B------:R-:W-:Y:S05]  /*3880*/  BSYNC.RECONVERGENT B0 ;  /* 0x0000000000007941 */ /* 0x000fea0003800200 */
.L_x_56:
[----:B------:R-:W-:Y:S01]  /*3890*/  ISETP.GE.U32.AND P0, PT, R0, 0x3, PT ;  /* 0x000000030000780c */ /* 0x000fe20003f06070 */
[----:B------:R-:W2:-:S12]  /*38a0*/  LDCU UR4, c[0x0][0x394] ;  /* 0x00007280ff0477ac */ /* 0x000e980008000800 */
[----:B--2---:R-:W-:Y:S05]  /*38b0*/  @!P0 EXIT ;  /* 0x000000000000894d */ /* 0x004fea0003800000 */
.L_x_69:
[----:B0-----:R-:W-:-:S05]  /*38c0*/  IMAD.WIDE R10, R14, 0x4, R22 ;  /* 0x000000040e0a7825 */ /* 0x001fca00078e0216 */
[----:B------:R-:W1:Y:S01]  /*38d0*/  LDG.E R5, desc[UR8][R10.64] ;  /* 0x000000080a057981 */ /* 0x000e62000c1e1900 */
[----:B--2---:R-:W-:Y:S01]  /*38e0*/  HFMA2 R7, -RZ, RZ, 3.7421875, 0 ;  /* 0x437c0000ff077431 */ /* 0x004fe200000001ff */
[----:B------:R-:W-:Y:S01]  /*38f0*/  MOV R0, 0x3bbb989d ;  /* 0x3bbb989d00007802 */ /* 0x000fe20000000f00 */
[----:B------:R-:W0:Y:S01]  /*3900*/  MUFU.RCP R4, R13 ;  /* 0x0000000d00047308 */ /* 0x000e220000001000 */
[----:B------:R-:W-:Y:S01]  /*3910*/  BSSY.RECONVERGENT B0, `(.L_x_61) ;  /* 0x0000013000007945 */ /* 0x000fe20003800200 */
[----:B-1----:R-:W-:-:S04]  /*3920*/  FADD R5, -R12, R5 ;  /* 0x000000050c057221 */ /* 0x002fc80000000100 */
[----:B------:R-:W-:-:S04]  /*3930*/  FFMA.SAT R0, R5, R0, 0.5 ;  /* 0x3f00000005007423 */ /* 0x000fc80000002000 */
[----:B------:R-:W-:Y:S01]  /*3940*/  FFMA.RM R0, R0, R7, 12582913 ;  /* 0x4b40000100007423 */ /* 0x000fe20000004007 */
[----:B0-----:R-:W-:-:S03]  /*3950*/  FFMA R7, -R13, R4, 1 ;  /* 0x3f8000000d077423 */ /* 0x001fc60000000104 */
[C---:B------:R-:W-:Y:S01]  /*3960*/  FADD R2, R0.reuse, -12583039 ;  /* 0xcb40007f00027421 */ /* 0x040fe20000000000 */
[----:B------:R-:W-:-:S03]  /*3970*/  SHF.L.U32 R0, R0, 0x17, RZ ;  /* 0x0000001700007819 */ /* 0x000fc600000006ff */
        /* <DEDUP_REMOVED lines=12> */
.L_x_62:
[----:B------:R-:W-:Y:S05]  /*3a40*/  BSYNC.RECONVERGENT B0 ;  /* 0x0000000000007941 */ /* 0x000fea0003800200 */
.L_x_61:
[----:B------:R-:W-:Y:S02]  /*3a50*/  IMAD.SHL.U32 R5, R3, 0x4, RZ ;  /* 0x0000000403057824 */ /* 0x000fe400078e00ff */
[----:B------:R-:W-:-:S03]  /*3a60*/  IMAD.WIDE R6, R14, 0x4, R28 ;  /* 0x000000040e067825 */ /* 0x000fc600078e021c */
[----:B------:R-:W-:Y:S02]  /*3a70*/  IADD3 R10, P0, PT, R5, R10, RZ ;  /* 0x0000000a050a7210 */ /* 0x000fe40007f1e0ff */
[----:B------:R0:W-:Y:S02]  /*3a80*/  STG.E desc[UR8][R6.64], R8 ;  /* 0x0000000806007986 */ /* 0x0001e4000c101908 */
[----:B------:R-:W-:-:S05]  /*3a90*/  IADD3.X R11, PT, PT, RZ, R11, RZ, P0, !PT ;  /* 0x0000000bff0b7210 */ /* 0x000fca00007fe4ff */
[----:B------:R-:W2:Y:S01]  /*3aa0*/  LDG.E R9, desc[UR8][R10.64] ;  /* 0x000000080a097981 */ /* 0x000ea2000c1e1900 */
[----:B------:R-:W-:Y:S01]  /*3ab0*/  HFMA2 R15, -RZ, RZ, 3.7421875, 0 ;  /* 0x437c0000ff0f7431 */ /* 0x000fe200000001ff */
[----:B------:R-:W-:Y:S01]  /*3ac0*/  MOV R0, 0x3bbb989d ;  /* 0x3bbb989d00007802 */ /* 0x000fe20000000f00 */
[----:B------:R-:W1:Y:S01]  /*3ad0*/  MUFU.RCP R4, R13 ;  /* 0x0000000d00047308 */ /* 0x000e620000001000 */
[----:B------:R-:W-:Y:S01]  /*3ae0*/  BSSY.RECONVERGENT B0, `(.L_x_63) ;  /* 0x0000013000007945 */ /* 0x000fe20003800200 */
[----:B--2---:R-:W-:-:S04]  /*3af0*/  FADD R9, -R12, R9 ;  /* 0x000000090c097221 */ /* 0x004fc80000000100 */
[----:B------:R-:W-:-:S04]  /*3b00*/  FFMA.SAT R0, R9, R0, 0.5 ;  /* 0x3f00000009007423 */ /* 0x000fc80000002000 */
[----:B------:R-:W-:Y:S01]  /*3b10*/  FFMA.RM R0, R0, R15, 12582913 ;  /* 0x4b40000100007423 */ /* 0x000fe2000000400f */
[----:B-1----:R-:W-:-:S03]  /*3b20*/  FFMA R15, -R13, R4, 1 ;  /* 0x3f8000000d0f7423 */ /* 0x002fc60000000104 */
[C---:B------:R-:W-:Y:S01]  /*3b30*/  FADD R2, R0.reuse, -12583039 ;  /* 0xcb40007f00027421 */ /* 0x040fe20000000000 */
[----:B------:R-:W-:-:S03]  /*3b40*/  SHF.L.U32 R0, R0, 0x17, RZ ;  /* 0x0000001700007819 */ /* 0x000fc600000006ff */
[----:B------:R-:W-:-:S04]  /*3b50*/  FFMA R2, R9, 1.4426950216293334961, -R2 ;  /* 0x3fb8aa3b09027823 */ /* 0x000fc80000000802 */
[----:B------:R-:W-:-:S04]  /*3b60*/  FFMA R2, R9, 1.925963033500011079e-08, R2 ;  /* 0x32a5706009027823 */ /* 0x000fc80000000002 */
[----:B------:R-:W1:Y:S02]  /*3b70*/  MUFU.EX2 R9, R2 ;  /* 0x0000000200097308 */ /* 0x000e640000000800 */
[----:B-1----:R-:W-:Y:S01]  /*3b80*/  FMUL R26, R0, R9 ;  /* 0x00000009001a7220 */ /* 0x002fe20000400000 */
[----:B------:R-:W-:-:S05]  /*3b90*/  FFMA R0, R4, R15, R4 ;  /* 0x0000000f04007223 */ /* 0x000fca0000000004 */
[----:B------:R-:W1:Y:S01]  /*3ba0*/  FCHK P0, R26, R13 ;  /* 0x0000000d1a007302 */ /* 0x000e620000000000 */
[----:B------:R-:W-:-:S04]  /*3bb0*/  FFMA R4, R0, R26, RZ ;  /* 0x0000001a00047223 */ /* 0x000fc800000000ff */
[----:B------:R-:W-:-:S04]  /*3bc0*/  FFMA R9, -R13, R4, R26 ;  /* 0x000000040d097223 */ /* 0x000fc8000000011a */
[----:B0-----:R-:W-:Y:S01]  /*3bd0*/  FFMA R8, R0, R9, R4 ;  /* 0x0000000900087223 */ /* 0x001fe20000000004 */
[----:B-1----:R-:W-:Y:S06]  /*3be0*/  @!P0 BRA `(.L_x_64) ;  /* 0x0000000000088947 */ /* 0x002fec0003800000 */
[----:B------:R-:W-:-:S07]  /*3bf0*/  MOV R16, 0x3c10 ;  /* 0x00003c1000107802 */ /* 0x000fce0000000f00 */
[----:B------:R-:W-:Y:S05]  /*3c00*/  CALL.REL.NOINC `($__internal_0_$__cuda_sm3x_div_rn_noftz_f32_slowpath) ;  /* 0x00000004000c7944 */ /* 0x000fea0003c00000 */
.L_x_64:
[----:B------:R-:W-:Y:S05]  /*3c10*/  BSYNC.RECONVERGENT B0 ;  /* 0x0000000000007941 */ /* 0x000fea0003800200 */
.L_x_63:
[C---:B------:R-:W-:Y:S02]  /*3c20*/  IADD3 R6, P0, PT, R5.reuse, R6, RZ ;  /* 0x0000000605067210 */ /* 0x040fe40007f1e0ff */
[----:B------:R-:W-:Y:S02]  /*3c30*/  IADD3 R10, P1, PT, R5, R10, RZ ;  /* 0x0000000a050a7210 */ /* 0x000fe40007f3e0ff */
[----:B------:R-:W-:Y:S02]  /*3c40*/  IADD3.X R7, PT, PT, RZ, R7, RZ, P0, !PT ;  /* 0x00000007ff077210 */ /* 0x000fe400007fe4ff */
[----:B------:R-:W-:-:S03]  /*3c50*/  IADD3.X R11, PT, PT, RZ, R11, RZ, P1, !PT ;  /* 0x0000000bff0b7210 */ /* 0x000fc60000ffe4ff */
[----:B------:R0:W-:Y:S04]  /*3c60*/  STG.E desc[UR8][R6.64], R8 ;  /* 0x0000000806007986 */ /* 0x0001e8000c101908 */
        /* <DEDUP_REMOVED lines=19> */
[----:B------:R-:W-:Y:S01]  /*3da0*/  FFMA R15, R0, R9, R4 ;  /* 0x00000009000f7223 */ /* 0x000fe20000000004 */
[----:B01----:R-:W-:Y:S06]  /*3db0*/  @!P0 BRA `(.L_x_66) ;  /* 0x00000000000c8947 */ /* 0x003fec0003800000 */
[----:B------:R-:W-:-:S07]  /*3dc0*/  MOV R16, 0x3de0 ;  /* 0x00003de000107802 */ /* 0x000fce0000000f00 */
[----:B------:R-:W-:Y:S05]  /*3dd0*/  CALL.REL.NOINC `($__internal_0_$__cuda_sm3x_div_rn_noftz_f32_slowpath) ;  /* 0x0000000000987944 */ /* 0x000fea0003c00000 */
[----:B------:R-:W-:-:S07]  /*3de0*/  MOV R15, R8 ;  /* 0x00000008000f7202 */ /* 0x000fce0000000f00 */
.L_x_66:
[----:B------:R-:W-:Y:S05]  /*3df0*/  BSYNC.RECONVERGENT B0 ;  /* 0x0000000000007941 */ /* 0x000fea0003800200 */
.L_x_65:
[C---:B------:R-:W-:Y:S02]  /*3e00*/  IADD3 R6, P0, PT, R5.reuse, R6, RZ ;  /* 0x0000000605067210 */ /* 0x040fe40007f1e0ff */
[----:B------:R-:W-:-:S03]  /*3e10*/  IADD3 R8, P1, PT, R5, R10, RZ ;  /* 0x0000000a05087210 */ /* 0x000fc60007f3e0ff */
[----:B------:R-:W-:Y:S01]  /*3e20*/  IMAD.X R7, RZ, RZ, R7, P0 ;  /* 0x000000ffff077224 */ /* 0x000fe200000e0607 */
[----:B------:R-:W-:-:S04]  /*3e30*/  IADD3.X R9, PT, PT, RZ, R11, RZ, P1, !PT ;  /* 0x0000000bff097210 */ /* 0x000fc80000ffe4ff */
[----:B------:R0:W-:Y:S04]  /*3e40*/  STG.E desc[UR8][R6.64], R15 ;  /* 0x0000000f06007986 */ /* 0x0001e8000c101908 */
[----:B------:R-:W2:Y:S01]  /*3e50*/  LDG.E R9, desc[UR8][R8.64] ;  /* 0x0000000808097981 */ /* 0x000ea2000c1e1900 */
[----:B------:R-:W-:Y:S01]  /*3e60*/  HFMA2 R11, -RZ, RZ, 0.96630859375, -0.0022525787353515625 ;  /* 0x3bbb989dff0b7431 */ /* 0x000fe200000001ff */
[----:B------:R-:W-:Y:S01]  /*3e70*/  MOV R17, 0x437c0000 ;  /* 0x437c000000117802 */ /* 0x000fe20000000f00 */
[----:B------:R-:W1:Y:S01]  /*3e80*/  MUFU.RCP R4, R13 ;  /* 0x0000000d00047308 */ /* 0x000e620000001000 */
[----:B------:R-:W-:Y:S01]  /*3e90*/  BSSY.RECONVERGENT B0, `(.L_x_67) ;  /* 0x0000013000007945 */ /* 0x000fe20003800200 */
[----:B--2---:R-:W-:Y:S01]  /*3ea0*/  FADD R0, -R12, R9 ;  /* 0x000000090c007221 */ /* 0x004fe20000000100 */
[----:B-1----:R-:W-:-:S03]  /*3eb0*/  FFMA R9, -R13, R4, 1 ;  /* 0x3f8000000d097423 */ /* 0x002fc60000000104 */
[----:B------:R-:W-:-:S04]  /*3ec0*/  FFMA.SAT R2, R0, R11, 0.5 ;  /* 0x3f00000000027423 */ /* 0x000fc8000000200b */
[----:B------:R-:W-:-:S04]  /*3ed0*/  FFMA.RM R2, R2, R17, 12582913 ;  /* 0x4b40000102027423 */ /* 0x000fc80000004011 */
[C---:B------:R-:W-:Y:S01]  /*3ee0*/  FADD R11, R2.reuse, -12583039 ;  /* 0xcb40007f020b7421 */ /* 0x040fe20000000000 */
[----:B------:R-:W-:-:S03]  /*3ef0*/  SHF.L.U32 R2, R2, 0x17, RZ ;  /* 0x0000001702027819 */ /* 0x000fc600000006ff */
[----:B------:R-:W-:-:S04]  /*3f00*/  FFMA R11, R0, 1.4426950216293334961, -R11 ;  /* 0x3fb8aa3b000b7823 */ /* 0x000fc8000000080b */
[----:B------:R-:W-:Y:S01]  /*3f10*/  FFMA R11, R0, 1.925963033500011079e-08, R11 ;  /* 0x32a57060000b7823 */ /* 0x000fe2000000000b */
[----:B------:R-:W-:-:S05]  /*3f20*/  FFMA R0, R4, R9, R4 ;  /* 0x0000000904007223 */ /* 0x000fca0000000004 */
[----:B------:R-:W1:Y:S02]  /*3f30*/  MUFU.EX2 R11, R11 ;  /* 0x0000000b000b7308 */ /* 0x000e640000000800 */
[----:B-1----:R-:W-:-:S06]  /*3f40*/  FMUL R26, R2, R11 ;  /* 0x0000000b021a7220 */ /* 0x002fcc0000400000 */
[----:B------:R-:W1:Y:S01]  /*3f50*/  FCHK P0, R26, R13 ;  /* 0x0000000d1a007302 */ /* 0x000e620000000000 */
[----:B------:R-:W-:-:S04]  /*3f60*/  FFMA R2, R0, R26, RZ ;  /* 0x0000001a00027223 */ /* 0x000fc800000000ff */
[----:B------:R-:W-:-:S04]  /*3f70*/  FFMA R9, -R13, R2, R26 ;  /* 0x000000020d097223 */ /* 0x000fc8000000011a */
[----:B------:R-:W-:Y:S01]  /*3f80*/  FFMA R8, R0, R9, R2 ;  /* 0x0000000900087223 */ /* 0x000fe20000000002 */
[----:B01----:R-:W-:Y:S06]  /*3f90*/  @!P0 BRA `(.L_x_68) ;  /* 0x0000000000088947 */ /* 0x003fec0003800000 */
[----:B------:R-:W-:-:S07]  /*3fa0*/  MOV R16, 0x3fc0 ;  /* 0x00003fc000107802 */ /* 0x000fce0000000f00 */
[----:B------:R-:W-:Y:S05]  /*3fb0*/  CALL.REL.NOINC `($__internal_0_$__cuda_sm3x_div_rn_noftz_f32_slowpath) ;  /* 0x0000000000207944 */ /* 0x000fea0003c00000 */
.L_x_68:
[----:B------:R-:W-:Y:S05]  /*3fc0*/  BSYNC.RECONVERGENT B0 ;  /* 0x0000000000007941 */ /* 0x000fea0003800200 */
.L_x_67:
[C---:B------:R-:W-:Y:S02]  /*3fd0*/  IADD3 R6, P0, PT, R5.reuse, R6, RZ ;  /* 0x0000000605067210 */ /* 0x040fe40007f1e0ff */
[----:B------:R-:W-:Y:S02]  /*3fe0*/  IADD3 R14, PT, PT, R5, R14, RZ ;  /* 0x0000000e050e7210 */ /* 0x000fe40007ffe0ff */
[----:B------:R-:W-:Y:S02]  /*3ff0*/  IADD3.X R7, PT, PT, RZ, R7, RZ, P0, !PT ;  /* 0x00000007ff077210 */ /* 0x000fe400007fe4ff */
[----:B------:R-:W-:-:S03]  /*4000*/  ISETP.GE.AND P0, PT, R14, UR4, PT ;  /* 0x000000040e007c0c */ /* 0x000fc6000bf06270 */
[----:B------:R2:W-:Y:S10]  /*4010*/  STG.E desc[UR8][R6.64], R8 ;  /* 0x0000000806007986 */ /* 0x0005f4000c101908 */
[----:B------:R-:W-:Y:S05]  /*4020*/  @!P0 BRA `(.L_x_69) ;  /* 0xfffffff800248947 */ /* 0x000fea000383ffff */
[----:B------:R-:W-:Y:S05]  /*4030*/  EXIT ;  /* 0x000000000000794d */ /* 0x000fea0003800000 */
        .weak           $__internal_0_$__cuda_sm3x_div_rn_noftz_f32_slowpath
        .type           $__internal_0_$__cuda_sm3x_div_rn_noftz_f32_slowpath,@function
        .size           $__internal_0_$__cuda_sm3x_div_rn_noftz_f32_slowpath,(.L_x_164 - $__internal_0_$__cuda_sm3x_div_rn_noftz_f32_slowpath)
$__internal_0_$__cuda_sm3x_div_rn_noftz_f32_slowpath:
[----:B------:R-:W-:Y:S01]  /*4040*/  SHF.R.U32.HI R8, RZ, 0x17, R13 ;  /* 0x00000017ff087819 */ /* 0x000fe2000001160d */
[----:B------:R-:W-:Y:S01]  /*4050*/  BSSY.RECONVERGENT B1, `(.L_x_70) ;  /* 0x0000064000017945 */ /* 0x000fe20003800200 */
[----:B------:R-:W-:Y:S02]  /*4060*/  SHF.R.U32.HI R19, RZ, 0x17, R26 ;  /* 0x00000017ff137819 */ /* 0x000fe4000001161a */
[----:B------:R-:W-:Y:S02]  /*4070*/  LOP3.LUT R8, R8, 0xff, RZ, 0xc0, !PT ;  /* 0x000000ff08087812 */ /* 0x000fe400078ec0ff */
[----:B------:R-:W-:Y:S02]  /*4080*/  LOP3.LUT R19, R19, 0xff, RZ, 0xc0, !PT ;  /* 0x000000ff13137812 */ /* 0x000fe400078ec0ff */
[----:B------:R-:W-:Y:S02]  /*4090*/  IADD3 R15, PT, PT, R8, -0x1, RZ ;  /* 0xffffffff080f7810 */ /* 0x000fe40007ffe0ff */
[----:B------:R-:W-:-:S02]  /*40a0*/  IADD3 R17, PT, PT, R19, -0x1, RZ ;  /* 0xffffffff13117810 */ /* 0x000fc40007ffe0ff */
[----:B------:R-:W-:Y:S02]  /*40b0*/  ISETP.GT.U32.AND P0, PT, R15, 0xfd, PT ;  /* 0x000000fd0f00780c */ /* 0x000fe40003f04070 */
[----:B------:R-:W-:Y:S02]  /*40c0*/  MOV R27, R13 ;  /* 0x0000000d001b7202 */ /* 0x000fe40000000f00 */
[----:B------:R-:W-:-:S13]  /*40d0*/  ISETP.GT.U32.OR P0, PT, R17, 0xfd, P0 ;  /* 0x000000fd1100780c */ /* 0x000fda0000704470 */
[----:B------:R-:W-:Y:S01]  /*40e0*/  @!P0 MOV R21, RZ ;  /* 0x000000ff00158202 */ /* 0x000fe20000000f00 */
[----:B------:R-:W-:Y:S06]  /*40f0*/  @!P0 BRA `(.L_x_71) ;  /* 0x00000000005c8947 */ /* 0x000fec0003800000 */
[----:B------:R-:W-:Y:S02]  /*4100*/  FSETP.GTU.FTZ.AND P0, PT, |R26|, +INF , PT ;  /* 0x7f8000001a00780b */ /* 0x000fe40003f1c200 */
[----:B------:R-:W-:-:S04]  /*4110*/  FSETP.GTU.FTZ.AND P1, PT, |R13|, +INF , PT ;  /* 0x7f8000000d00780b */ /* 0x000fc80003f3c200 */
[----:B------:R-:W-:-:S13]  /*4120*/  PLOP3.LUT P0, PT, P0, P1, PT, 0xf8, 0x8f ;  /* 0x00000000008f781c */ /* 0x000fda0000703f70 */
[----:B------:R-:W-:Y:S05]  /*4130*/  @P0 BRA `(.L_x_72) ;  /* 0x0000000400500947 */ /* 0x000fea0003800000 */
[----:B------:R-:W-:-:S13]  /*4140*/  LOP3.LUT P0, RZ, R27, 0x7fffffff, R26, 0xc8, !PT ;  /* 0x7fffffff1bff7812 */ /* 0x000fda000780c81a */
[----:B------:R-:W-:Y:S05]  /*4150*/  @!P0 BRA `(.L_x_73) ;  /* 0x0000000400408947 */ /* 0x000fea0003800000 */
[C---:B------:R-:W-:Y:S02]  /*4160*/  FSETP.NEU.FTZ.AND P3, PT, |R26|.reuse, +INF , PT ;  /* 0x7f8000001a00780b */ /* 0x040fe40003f7d200 */
[----:B------:R-:W-:Y:S02]  /*4170*/  FSETP.NEU.FTZ.AND P1, PT, |R13|, +INF , PT ;  /* 0x7f8000000d00780b */ /* 0x000fe40003f3d200 */
[----:B------:R-:W-:-:S11]  /*4180*/  FSETP.NEU.FTZ.AND P0, PT, |R26|, +INF , PT ;  /* 0x7f8000001a00780b */ /* 0x000fd60003f1d200 */
[----:B------:R-:W-:Y:S05]  /*4190*/  @!P1 BRA !P3, `(.L_x_73) ;  /* 0x0000000400309947 */ /* 0x000fea0005800000 */
[----:B------:R-:W-:-:S04]  /*41a0*/  LOP3.LUT P3, RZ, R26, 0x7fffffff, RZ, 0xc0, !PT ;  /* 0x7fffffff1aff7812 */ /* 0x000fc8000786c0ff */
[----:B------:R-:W-:-:S13]  /*41b0*/  PLOP3.LUT P1, PT, P1, P3, PT, 0x2f, 0xf2 ;  /* 0x0000000000f2781c */ /* 0x000fda0000f26577 */
[----:B------:R-:W-:Y:S05]  /*41c0*/  @P1 BRA `(.L_x_74) ;  /* 0x00000004001c1947 */ /* 0x000fea0003800000 */
[----:B------:R-:W-:-:S04]  /*41d0*/  LOP3.LUT P1, RZ, R27, 0x7fffffff, RZ, 0xc0, !PT ;  /* 0x7fffffff1bff7812 */ /* 0x000fc8000782c0ff */
[----:B------:R-:W-:-:S13]  /*41e0*/  PLOP3.LUT P0, PT, P0, P1, PT, 0x2f, 0xf2 ;  /* 0x0000000000f2781c */ /* 0x000fda0000702577 */
[----:B------:R-:W-:Y:S05]  /*41f0*/  @P0 BRA `(.L_x_75) ;  /* 0x0000000400040947 */ /* 0x000fea0003800000 */
[----:B------:R-:W-:Y:S02]  /*4200*/  ISETP.GE.AND P0, PT, R17, RZ, PT ;  /* 0x000000ff1100720c */ /* 0x000fe40003f06270 */
[----:B------:R-:W-:-:S11]  /*4210*/  ISETP.GE.AND P1, PT, R15, RZ, PT ;  /* 0x000000ff0f00720c */ /* 0x000fd60003f26270 */
[----:B------:R-:W-:Y:S01]  /*4220*/  @P0 MOV R21, RZ ;  /* 0x000000ff00150202 */ /* 0x000fe20000000f00 */
[----:B------:R-:W-:Y:S01]  /*4230*/  @!P0 FFMA R26, R26, 1.84467440737095516160e+19, RZ ;  /* 0x5f8000001a1a8823 */ /* 0x000fe200000000ff */
[----:B------:R-:W-:Y:S01]  /*4240*/  @!P0 MOV R21, 0xffffffc0 ;  /* 0xffffffc000158802 */ /* 0x000fe20000000f00 */
[----:B------:R-:W-:-:S04]  /*4250*/  @!P1 FFMA R27, R13, 1.84467440737095516160e+19, RZ ;  /* 0x5f8000000d1b9823 */ /* 0x000fc800000000ff */
[----:B------:R-:W-:-:S07]  /*4260*/  @!P1 VIADD R21, R21, 0x40 ;  /* 0x0000004015159836 */ /* 0x000fce0000000000 */
.L_x_71:
[----:B------:R-:W-:Y:S01]  /*4270*/  LEA R18, R8, 0xc0800000, 0x17 ;  /* 0xc080000008127811 */ /* 0x000fe200078eb8ff */
[----:B------:R-:W-:Y:S01]  /*4280*/  BSSY.RECONVERGENT B2, `(.L_x_76) ;  /* 0x0000036000027945 */ /* 0x000fe20003800200 */
[----:B------:R-:W-:Y:S02]  /*4290*/  IADD3 R19, PT, PT, R19, -0x7f, RZ ;  /* 0xffffff8113137810 */ /* 0x000fe40007ffe0ff */
[----:B------:R-:W-:-:S03]  /*42a0*/  IADD3 R27, PT, PT, -R18, R27, RZ ;  /* 0x0000001b121b7210 */ /* 0x000fc60007ffe1ff */
[----:B------:R-:W-:Y:S01]  /*42b0*/  IMAD R26, R19, -0x800000, R26 ;  /* 0xff800000131a7824 */ /* 0x000fe200078e021a */
[----:B------:R-:W0:Y:S01]  /*42c0*/  MUFU.RCP R18, R27 ;  /* 0x0000001b00127308 */ /* 0x000e220000001000 */
[----:B------:R-:W-:-:S04]  /*42d0*/  FADD.FTZ R17, -R27, -RZ ;  /* 0x800000ff1b117221 */ /* 0x000fc80000010100 */
[----:B0-----:R-:W-:-:S04]  /*42e0*/  FFMA R15, R18, R17, 1 ;  /* 0x3f800000120f7423 */ /* 0x001fc80000000011 */
[----:B------:R-:W-:-:S04]  /*42f0*/  FFMA R15, R18, R15, R18 ;  /* 0x0000000f120f7223 */ /* 0x000fc80000000012 */
[----:B------:R-:W-:-:S04]  /*4300*/  FFMA R24, R26, R15, RZ ;  /* 0x0000000f1a187223 */ /* 0x000fc800000000ff */
[----:B------:R-:W-:-:S04]  /*4310*/  FFMA R18, R17, R24, R26 ;  /* 0x0000001811127223 */ /* 0x000fc8000000001a */
[----:B------:R-:W-:-:S04]  /*4320*/  FFMA R18, R15, R18, R24 ;  /* 0x000000120f127223 */ /* 0x000fc80000000018 */
[----:B------:R-:W-:Y:S01]  /*4330*/  FFMA R17, R17, R18, R26 ;  /* 0x0000001211117223 */ /* 0x000fe2000000001a */
[----:B------:R-:W-:-:S03]  /*4340*/  IADD3 R26, PT, PT, R19, 0x7f, -R8 ;  /* 0x0000007f131a7810 */ /* 0x000fc60007ffe808 */
[----:B------:R-:W-:Y:S01]  /*4350*/  FFMA R24, R15, R17, R18 ;  /* 0x000000110f187223 */ /* 0x000fe20000000012 */
[----:B------:R-:W-:-:S04]  /*4360*/  IADD3 R21, PT, PT, R26, R21, RZ ;  /* 0x000000151a157210 */ /* 0x000fc80007ffe0ff */
[----:B------:R-:W-:-:S04]  /*4370*/  SHF.R.U32.HI R8, RZ, 0x17, R24 ;  /* 0x00000017ff087819 */ /* 0x000fc80000011618 */
[----:B------:R-:W-:-:S04]  /*4380*/  LOP3.LUT R8, R8, 0xff, RZ, 0xc0, !PT ;  /* 0x000000ff08087812 */ /* 0x000fc800078ec0ff */
[----:B------:R-:W-:-:S04]  /*4390*/  IADD3 R8, PT, PT, R8, R21, RZ ;  /* 0x0000001508087210 */ /* 0x000fc80007ffe0ff */
[----:B------:R-:W-:-:S04]  /*43a0*/  IADD3 R19, PT, PT, R8, -0x1, RZ ;  /* 0xffffffff08137810 */ /* 0x000fc80007ffe0ff */
[----:B------:R-:W-:-:S13]  /*43b0*/  ISETP.GE.U32.AND P0, PT, R19, 0xfe, PT ;  /* 0x000000fe1300780c */ /* 0x000fda0003f06070 */
[----:B------:R-:W-:Y:S05]  /*43c0*/  @!P0 BRA `(.L_x_77) ;  /* 0x0000000000808947 */ /* 0x000fea0003800000 */
[----:B------:R-:W-:-:S13]  /*43d0*/  ISETP.GT.AND P0, PT, R8, 0xfe, PT ;  /* 0x000000fe0800780c */ /* 0x000fda0003f04270 */
[----:B------:R-:W-:Y:S05]  /*43e0*/  @P0 BRA `(.L_x_78) ;  /* 0x00000000006c0947 */ /* 0x000fea0003800000 */
[----:B------:R-:W-:-:S13]  /*43f0*/  ISETP.GE.AND P0, PT, R8, 0x1, PT ;  /* 0x000000010800780c */ /* 0x000fda0003f06270 */
[----:B------:R-:W-:Y:S05]  /*4400*/  @P0 BRA `(.L_x_79) ;  /* 0x0000000000740947 */ /* 0x000fea0003800000 */
[----:B------:R-:W-:Y:S02]  /*4410*/  ISETP.GE.AND P0, PT, R8, -0x18, PT ;  /* 0xffffffe80800780c */ /* 0x000fe40003f06270 */
[----:B------:R-:W-:-:S11]  /*4420*/  LOP3.LUT R24, R24, 0x80000000, RZ, 0xc0, !PT ;  /* 0x8000000018187812 */ /* 0x000fd600078ec0ff */
[----:B------:R-:W-:Y:S05]  /*4430*/  @!P0 BRA `(.L_x_79) ;  /* 0x0000000000688947 */ /* 0x000fea0003800000 */
[CCC-:B------:R-:W-:Y:S01]  /*4440*/  FFMA.RZ R19, R15.reuse, R17.reuse, R18.reuse ;  /* 0x000000110f137223 */ /* 0x1c0fe2000000c012 */
[CCC-:B------:R-:W-:Y:S01]  /*4450*/  FFMA.RP R21, R15.reuse, R17.reuse, R18.reuse ;  /* 0x000000110f157223 */ /* 0x1c0fe20000008012 */
[----:B------:R-:W-:Y:S01]  /*4460*/  FFMA.RM R18, R15, R17, R18 ;  /* 0x000000110f127223 */ /* 0x000fe20000004012 */
[C---:B------:R-:W-:Y:S02]  /*4470*/  IADD3 R15, PT, PT, R8.reuse, 0x20, RZ ;  /* 0x00000020080f7810 */ /* 0x040fe40007ffe0ff */
[----:B------:R-:W-:Y:S02]  /*4480*/  LOP3.LUT R19, R19, 0x7fffff, RZ, 0xc0, !PT ;  /* 0x007fffff13137812 */ /* 0x000fe400078ec0ff */
[C---:B------:R-:W-:Y:S02]  /*4490*/  ISETP.NE.AND P3, PT, R8.reuse, RZ, PT ;  /* 0x000000ff0800720c */ /* 0x040fe40003f65270 */
[----:B------:R-:W-:Y:S02]  /*44a0*/  LOP3.LUT R26, R19, 0x800000, RZ, 0xfc, !PT ;  /* 0x00800000131a7812 */ /* 0x000fe400078efcff */
[----:B------:R-:W-:-:S02]  /*44b0*/  ISETP.NE.AND P1, PT, R8, RZ, PT ;  /* 0x000000ff0800720c */ /* 0x000fc40003f25270 */
[----:B------:R-:W-:Y:S02]  /*44c0*/  IADD3 R8, PT, PT, -R8, RZ, RZ ;  /* 0x000000ff08087210 */ /* 0x000fe40007ffe1ff */
[----:B------:R-:W-:Y:S02]  /*44d0*/  SHF.L.U32 R15, R26, R15, RZ ;  /* 0x0000000f1a0f7219 */ /* 0x000fe400000006ff */
[----:B------:R-:W-:Y:S02]  /*44e0*/  FSETP.NEU.FTZ.AND P0, PT, R21, R18, PT ;  /* 0x000000121500720b */ /* 0x000fe40003f1d000 */
[----:B------:R-:W-:Y:S02]  /*44f0*/  SEL R17, R8, RZ, P3 ;  /* 0x000000ff08117207 */ /* 0x000fe40001800000 */
[----:B------:R-:W-:Y:S02]  /*4500*/  ISETP.NE.AND P1, PT, R15, RZ, P1 ;  /* 0x000000ff0f00720c */ /* 0x000fe40000f25270 */
[----:B------:R-:W-:-:S02]  /*4510*/  SHF.R.U32.HI R17, RZ, R17, R26 ;  /* 0x00000011ff117219 */ /* 0x000fc4000001161a */
[----:B------:R-:W-:Y:S02]  /*4520*/  PLOP3.LUT P0, PT, P0, P1, PT, 0xf8, 0x8f ;  /* 0x00000000008f781c */ /* 0x000fe40000703f70 */
[----:B------:R-:W-:Y:S02]  /*4530*/  SHF.R.U32.HI R15, RZ, 0x1, R17 ;  /* 0x00000001ff0f7819 */ /* 0x000fe40000011611 */
[----:B------:R-:W-:-:S04]  /*4540*/  SEL R8, RZ, 0x1, !P0 ;  /* 0x00000001ff087807 */ /* 0x000fc80004000000 */
[----:B------:R-:W-:-:S04]  /*4550*/  LOP3.LUT R8, R8, 0x1, R15, 0xf8, !PT ;  /* 0x0000000108087812 */ /* 0x000fc800078ef80f */
[----:B------:R-:W-:-:S04]  /*4560*/  LOP3.LUT R8, R8, R17, RZ, 0xc0, !PT ;  /* 0x0000001108087212 */ /* 0x000fc800078ec0ff */
[----:B------:R-:W-:-:S04]  /*4570*/  IADD3 R15, PT, PT, R15, R8, RZ ;  /* 0x000000080f0f7210 */ /* 0x000fc80007ffe0ff */
[----:B------:R-:W-:Y:S01]  /*4580*/  LOP3.LUT R24, R15, R24, RZ, 0xfc, !PT ;  /* 0x000000180f187212 */ /* 0x000fe200078efcff */
[----:B------:R-:W-:Y:S06]  /*4590*/  BRA `(.L_x_79) ;  /* 0x0000000000107947 */ /* 0x000fec0003800000 */
.L_x_78:
[----:B------:R-:W-:-:S04]  /*45a0*/  LOP3.LUT R24, R24, 0x80000000, RZ, 0xc0, !PT ;  /* 0x8000000018187812 */ /* 0x000fc800078ec0ff */
[----:B------:R-:W-:Y:S01]  /*45b0*/  LOP3.LUT R24, R24, 0x7f800000, RZ, 0xfc, !PT ;  /* 0x7f80000018187812 */ /* 0x000fe200078efcff */
[----:B------:R-:W-:Y:S06]  /*45c0*/  BRA `(.L_x_79) ;  /* 0x0000000000047947 */ /* 0x000fec0003800000 */
.L_x_77:
[----:B------:R-:W-:-:S07]  /*45d0*/  LEA R24, R21, R24, 0x17 ;  /* 0x0000001815187211 */ /* 0x000fce00078eb8ff */
.L_x_79:
[----:B------:R-:W-:Y:S05]  /*45e0*/  BSYNC.RECONVERGENT B2 ;  /* 0x0000000000027941 */ /* 0x000fea0003800200 */
.L_x_76:
[----:B------:R-:W-:Y:S01]  /*45f0*/  MOV R8, R24 ;  /* 0x0000001800087202 */ /* 0x000fe20000000f00 */
[----:B------:R-:W-:Y:S06]  /*4600*/  BRA `(.L_x_80) ;  /* 0x0000000000207947 */ /* 0x000fec0003800000 */
.L_x_75:
[----:B------:R-:W-:-:S04]  /*4610*/  LOP3.LUT R26, R27, 0x80000000, R26, 0x48, !PT ;  /* 0x800000001b1a7812 */ /* 0x000fc800078e481a */
[----:B------:R-:W-:Y:S01]  /*4620*/  LOP3.LUT R8, R26, 0x7f800000, RZ, 0xfc, !PT ;  /* 0x7f8000001a087812 */ /* 0x000fe200078efcff */
[----:B------:R-:W-:Y:S06]  /*4630*/  BRA `(.L_x_80) ;  /* 0x0000000000147947 */ /* 0x000fec0003800000 */
.L_x_74:
[----:B------:R-:W-:Y:S01]  /*4640*/  LOP3.LUT R8, R27, 0x80000000, R26, 0x48, !PT ;  /* 0x800000001b087812 */ /* 0x000fe200078e481a */
[----:B------:R-:W-:Y:S06]  /*4650*/  BRA `(.L_x_80) ;  /* 0x00000000000c7947 */ /* 0x000fec0003800000 */
.L_x_73:
[----:B------:R-:W0:Y:S01]  /*4660*/  MUFU.RSQ R8, -QNAN ;  /* 0xffc0000000087908 */ /* 0x000e220000001400 */
[----:B------:R-:W-:Y:S05]  /*4670*/  BRA `(.L_x_80) ;  /* 0x0000000000047947 */ /* 0x000fea0003800000 */
.L_x_72:
[----:B------:R-:W-:-:S07]  /*4680*/  FADD.FTZ R8, R26, R13 ;  /* 0x0000000d1a087221 */ /* 0x000fce0000010000 */
.L_x_80:
[----:B------:R-:W-:Y:S05]  /*4690*/  BSYNC.RECONVERGENT B1 ;  /* 0x0000000000017941 */ /* 0x000fea0003800200 */
.L_x_70:
[----:B------:R-:W-:-:S04]  /*46a0*/  HFMA2 R17, -RZ, RZ, 0, 0 ;  /* 0x00000000ff117431 */ /* 0x000fc800000001ff */
[----:B0-----:R-:W-:Y:S05]  /*46b0*/  RET.REL.NODEC R16 `(_Z24vectorizedSoftmax_kernelPfS_ii) ;  /* 0xffffffb810507950 */ /* 0x001fea0003c3ffff */
.L_x_81:
[----:B------:R-:W-:-:S00]  /*46c0*/  BRA `(.L_x_81) ;  /* 0xfffffffc00fc7947 */ /* 0x000fc0000383ffff */
[----:B------:R-:W-:-:S00]  /*46d0*/  NOP ;  /* 0x0000000000007918 */ /* 0x000fc00000000000 */
        /* <DEDUP_REMOVED lines=10> */
.L_x_164:


//--------------------- .text._Z20sharedSoftmax_kernelPfS_ii --------------------------
	.section	.text._Z20sharedSoftmax_kernelPfS_ii,"ax",@progbits
	.align	128
        .global         _Z20sharedSoftmax_kernelPfS_ii
        .type           _Z20sharedSoftmax_kernelPfS_ii,@function
        .size           _Z20sharedSoftmax_kernelPfS_ii,(.L_x_165 - _Z20sharedSoftmax_kernelPfS_ii)
        .other          _Z20sharedSoftmax_kernelPfS_ii,@"STO_CUDA_ENTRY STV_DEFAULT"
_Z20sharedSoftmax_kernelPfS_ii:
.text._Z20sharedSoftmax_kernelPfS_ii:
[----:B------:R-:W-:Y:S01]  /*0000*/  LDC R1, c[0x0][0x37c] ;  /* 0x0000df00ff017b82 */ /* 0x000fe20000000800 */
[----:B------:R-:W0:Y:S01]  /*0010*/  S2R R2, SR_TID.X ;  /* 0x0000000000027919 */ /* 0x000e220000002100 */
[----:B------:R-:W0:Y:S01]  /*0020*/  LDCU UR8, c[0x0][0x360] ;  /* 0x00006c00ff0877ac */ /* 0x000e220008000800 */
[----:B------:R-:W0:Y:S01]  /*0030*/  S2R R3, SR_CTAID.X ;  /* 0x0000000000037919 */ /* 0x000e220000002500 */
[----:B------:R-:W1:Y:S01]  /*0040*/  LDCU UR4, c[0x0][0x390] ;  /* 0x00007200ff0477ac */ /* 0x000e620008000800 */
[----:B0-----:R-:W-:-:S05]  /*0050*/  IMAD R6, R3, UR8, R2 ;  /* 0x0000000803067c24 */ /* 0x001fca000f8e0202 */
[----:B-1----:R-:W-:-:S13]  /*0060*/  ISETP.GE.AND P0, PT, R6, UR4, PT ;  /* 0x0000000406007c0c */ /* 0x002fda000bf06270 */
[----:B------:R-:W-:Y:S05]  /*0070*/  @P0 EXIT ;  /* 0x000000000000094d */ /* 0x000fea0003800000 */
[----:B------:R-:W0:Y:S01]  /*0080*/  LDCU UR4, c[0x0][0x394] ;  /* 0x00007280ff0477ac */ /* 0x000e220008000800 */
[----:B------:R-:W1:Y:S01]  /*0090*/  S2UR UR5, SR_CgaCtaId ;  /* 0x00000000000579c3 */ /* 0x000e620000008800 */
[----:B------:R-:W-:Y:S01]  /*00a0*/  IMAD.MOV.U32 R7, RZ, RZ, -0x800000 ;  /* 0xff800000ff077424 */ /* 0x000fe200078e00ff */
[----:B------:R-:W2:Y:S01]  /*00b0*/  LDCU.64 UR10, c[0x0][0x358] ;  /* 0x00006b00ff0a77ac */ /* 0x000ea20008000a00 */
[----:B0-----:R-:W-:Y:S01]  /*00c0*/  IMAD.U32 R5, RZ, RZ, UR4 ;  /* 0x00000004ff057e24 */ /* 0x001fe2000f8e00ff */
[----:B------:R-:W-:-:S04]  /*00d0*/  UMOV UR4, 0x400 ;  /* 0x0000040000047882 */ /* 0x000fc80000000000 */
[----:B------:R-:W-:Y:S01]  /*00e0*/  ISETP.GE.AND P0, PT, R5, 0x1, PT ;  /* 0x000000010500780c */ /* 0x000fe20003f06270 */
[----:B-1----:R-:W-:-:S06]  /*00f0*/  ULEA UR5, UR5, UR4, 0x18 ;  /* 0x0000000405057291 */ /* 0x002fcc000f8ec0ff */
[----:B------:R-:W-:-:S06]  /*0100*/  LEA R8, R2, UR5, 0x2 ;  /* 0x0000000502087c11 */ /* 0x000fcc000f8e10ff */
[----:B--2---:R-:W-:Y:S05]  /*0110*/  @!P0 BRA `(.L_x_82) ;  /* 0x00000000006c8947 */ /* 0x004fea0003800000 */
[----:B------:R-:W-:Y:S01]  /*0120*/  IMAD.MOV.U32 R7, RZ, RZ, -0x800000 ;  /* 0xff800000ff077424 */ /* 0x000fe200078e00ff */
[----:B------:R-:W-:-:S06]  /*0130*/  UMOV UR4, URZ ;  /* 0x000000ff00047c82 */ /* 0x000fcc0008000000 */
.L_x_84:
[----:B0-----:R-:W0:Y:S01]  /*0140*/  LDC R5, c[0x0][0x394] ;  /* 0x0000e500ff057b82 */ /* 0x001e220000000800 */
[----:B------:R-:W-:-:S05]  /*0150*/  VIADD R0, R2, UR4 ;  /* 0x0000000402007c36 */ /* 0x000fca0008000000 */
[----:B0-----:R-:W-:-:S13]  /*0160*/  ISETP.GE.U32.AND P0, PT, R0, R5, PT ;  /* 0x000000050000720c */ /* 0x001fda0003f06070 */
[----:B------:R-:W0:Y:S01]  /*0170*/  @!P0 LDC.64 R10, c[0x0][0x380] ;  /* 0x0000e000ff0a8b82 */ /* 0x000e220000000a00 */
[----:B------:R-:W-:-:S04]  /*0180*/  @!P0 IMAD R3, R6, R5, R0 ;  /* 0x0000000506038224 */ /* 0x000fc800078e0200 */
[----:B0-----:R-:W-:-:S06]  /*0190*/  @!P0 IMAD.WIDE R10, R3, 0x4, R10 ;  /* 0x00000004030a8825 */ /* 0x001fcc00078e020a */
[----:B------:R-:W2:Y:S01]  /*01a0*/  @!P0 LDG.E R11, desc[UR10][R10.64] ;  /* 0x0000000a0a0b8981 */ /* 0x000ea2000c1e1900 */
[----:B------:R-:W0:Y:S01]  /*01b0*/  S2UR UR6, SR_CgaCtaId ;  /* 0x00000000000679c3 */ /* 0x000e220000008800 */
[----:B------:R-:W-:Y:S01]  /*01c0*/  HFMA2 R0, -RZ, RZ, 0, 0 ;  /* 0x00000000ff007431 */ /* 0x000fe200000001ff */
[----:B------:R-:W-:Y:S02]  /*01d0*/  UMOV UR5, 0x400 ;  /* 0x0000040000057882 */ /* 0x000fe40000000000 */
[----:B0-----:R-:W-:Y:S01]  /*01e0*/  ULEA UR5, UR6, UR5, 0x18 ;  /* 0x0000000506057291 */ /* 0x001fe2000f8ec0ff */
[----:B--2---:R0:W-:Y:S03]  /*01f0*/  @!P0 STS [R8], R11 ;  /* 0x0000000b08008388 */ /* 0x0041e60000000800 */
[----:B------:R-:W-:Y:S08]  /*0200*/  BAR.SYNC.DEFER_BLOCKING 0x0 ;  /* 0x0000000000007b1d */ /* 0x000ff00000010000 */
.L_x_83:
[C---:B------:R-:W-:Y:S01]  /*0210*/  LEA R3, R0.reuse, UR5, 0x2 ;  /* 0x0000000500037c11 */ /* 0x040fe2000f8e10ff */
[----:B------:R-:W-:-:S04]  /*0220*/  VIADD R0, R0, 0x1 ;  /* 0x0000000100007836 */ /* 0x000fc80000000000 */
[----:B------:R-:W1:Y:S01]  /*0230*/  LDS R4, [R3] ;  /* 0x0000000003047984 */ /* 0x000e620000000800 */
[C---:B------:R-:W-:Y:S01]  /*0240*/  VIADD R10, R0.reuse, UR4 ;  /* 0x00000004000a7c36 */ /* 0x040fe20008000000 */
[----:B------:R-:W-:-:S04]  /*0250*/  ISETP.GE.U32.AND P0, PT, R0, UR8, PT ;  /* 0x0000000800007c0c */ /* 0x000fc8000bf06070 */
[----:B------:R-:W-:Y:S02]  /*0260*/  ISETP.LT.AND P1, PT, R10, R5, PT ;  /* 0x000000050a00720c */ /* 0x000fe40003f21270 */
[----:B-1----:R-:W-:-:S11]  /*0270*/  FMNMX R7, R4, R7, !PT ;  /* 0x0000000704077209 */ /* 0x002fd60007800000 */
[----:B------:R-:W-:Y:S05]  /*0280*/  @!P0 BRA P1, `(.L_x_83) ;  /* 0xfffffffc00e08947 */ /* 0x000fea000083ffff */
[----:B------:R-:W-:Y:S01]  /*0290*/  UIADD3 UR4, UPT, UPT, UR8, UR4, URZ ;  /* 0x0000000408047290 */ /* 0x000fe2000fffe0ff */
[----:B------:R-:W-:Y:S05]  /*02a0*/  BAR.SYNC.DEFER_BLOCKING 0x0 ;  /* 0x0000000000007b1d */ /* 0x000fea0000010000 */
[----:B------:R-:W-:-:S13]  /*02b0*/  ISETP.LE.AND P0, PT, R5, UR4, PT ;  /* 0x0000000405007c0c */ /* 0x000fda000bf03270 */
[----:B------:R-:W-:Y:S05]  /*02c0*/  @!P0 BRA `(.L_x_84) ;  /* 0xfffffffc009c8947 */ /* 0x000fea000383ffff */
.L_x_82:
[----:B------:R-:W-:Y:S01]  /*02d0*/  ISETP.GE.AND P0, PT, R5, 0x1, PT ;  /* 0x000000010500780c */ /* 0x000fe20003f06270 */
[----:B------:R-:W-:-:S12]  /*02e0*/  IMAD.MOV.U32 R3, RZ, RZ, RZ ;  /* 0x000000ffff037224 */ /* 0x000fd800078e00ff */
[----:B------:R-:W-:Y:S05]  /*02f0*/  @!P0 BRA `(.L_x_85) ;  /* 0x0000000000a08947 */ /* 0x000fea0003800000 */
[----:B------:R-:W-:Y:S01]  /*0300*/  MOV R3, RZ ;  /* 0x000000ff00037202 */ /* 0x000fe20000000f00 */
[----:B------:R-:W-:-:S06]  /*0310*/  UMOV UR4, URZ ;  /* 0x000000ff00047c82 */ /* 0x000fcc0008000000 */
.L_x_89:
[----:B-1----:R-:W1:Y:S01]  /*0320*/  LDC R5, c[0x0][0x394] ;  /* 0x0000e500ff057b82 */ /* 0x002e620000000800 */
[----:B------:R-:W-:Y:S01]  /*0330*/  VIADD R0, R2, UR4 ;  /* 0x0000000402007c36 */ /* 0x000fe20008000000 */
[----:B------:R-:W-:Y:S04]  /*0340*/  BSSY.RECONVERGENT B0, `(.L_x_86) ;  /* 0x0000013000007945 */ /* 0x000fe80003800200 */
[----:B-1----:R-:W-:-:S13]  /*0350*/  ISETP.GE.U32.AND P0, PT, R0, R5, PT ;  /* 0x000000050000720c */ /* 0x002fda0003f06070 */
[----:B------:R-:W-:Y:S05]  /*0360*/  @P0 BRA `(.L_x_87) ;  /* 0x0000000000400947 */ /* 0x000fea0003800000 */
[----:B0-----:R-:W0:Y:S01]  /*0370*/  LDC.64 R10, c[0x0][0x380] ;  /* 0x0000e000ff0a7b82 */ /* 0x001e220000000a00 */
[----:B------:R-:W-:-:S04]  /*0380*/  IMAD R9, R6, R5, R0 ;  /* 0x0000000506097224 */ /* 0x000fc800078e0200 */
[----:B0-----:R-:W-:-:S06]  /*0390*/  IMAD.WIDE R10, R9, 0x4, R10 ;  /* 0x00000004090a7825 */ /* 0x001fcc00078e020a */
[----:B------:R-:W2:Y:S01]  /*03a0*/  LDG.E R10, desc[UR10][R10.64] ;  /* 0x0000000a0a0a7981 */ /* 0x000ea2000c1e1900 */
[----:B------:R-:W-:Y:S02]  /*03b0*/  IMAD.MOV.U32 R9, RZ, RZ, 0x3bbb989d ;  /* 0x3bbb989dff097424 */ /* 0x000fe400078e00ff */
[----:B------:R-:W-:Y:S02]  /*03c0*/  IMAD.MOV.U32 R13, RZ, RZ, 0x437c0000 ;  /* 0x437c0000ff0d7424 */ /* 0x000fe400078e00ff */
[----:B--2---:R-:W-:-:S04]  /*03d0*/  FADD R0, R10, -R7 ;  /* 0x800000070a007221 */ /* 0x004fc80000000000 */
[----:B------:R-:W-:-:S04]  /*03e0*/  FFMA.SAT R4, R0, R9, 0.5 ;  /* 0x3f00000000047423 */ /* 0x000fc80000002009 */
[----:B------:R-:W-:-:S04]  /*03f0*/  FFMA.RM R4, R4, R13, 12582913 ;  /* 0x4b40000104047423 */ /* 0x000fc8000000400d */
[C---:B------:R-:W-:Y:S01]  /*0400*/  FADD R9, R4.reuse, -12583039 ;  /* 0xcb40007f04097421 */ /* 0x040fe20000000000 */
[----:B------:R-:W-:-:S03]  /*0410*/  SHF.L.U32 R4, R4, 0x17, RZ ;  /* 0x0000001704047819 */ /* 0x000fc600000006ff */
[----:B------:R-:W-:-:S04]  /*0420*/  FFMA R9, R0, 1.4426950216293334961, -R9 ;  /* 0x3fb8aa3b00097823 */ /* 0x000fc80000000809 */
[----:B------:R-:W-:-:S06]  /*0430*/  FFMA R9, R0, 1.925963033500011079e-08, R9 ;  /* 0x32a5706000097823 */ /* 0x000fcc0000000009 */
[----:B------:R-:W0:Y:S02]  /*0440*/  MUFU.EX2 R9, R9 ;  /* 0x0000000900097308 */ /* 0x000e240000000800 */
[----:B0-----:R-:W-:-:S05]  /*0450*/  FMUL R11, R4, R9 ;  /* 0x00000009040b7220 */ /* 0x001fca0000400000 */
[----:B------:R1:W-:Y:S02]  /*0460*/  STS [R8], R11 ;  /* 0x0000000b08007388 */ /* 0x0003e40000000800 */
.L_x_87:
[----:B------:R-:W-:Y:S05]  /*0470*/  BSYNC.RECONVERGENT B0 ;  /* 0x0000000000007941 */ /* 0x000fea0003800200 */
.L_x_86:
[----:B------:R-:W-:Y:S01]  /*0480*/  BAR.SYNC.DEFER_BLOCKING 0x0 ;  /* 0x0000000000007b1d */ /* 0x000fe20000010000 */
[----:B------:R-:W-:-:S05]  /*0490*/  IMAD.MOV.U32 R4, RZ, RZ, RZ ;  /* 0x000000ffff047224 */ /* 0x000fca00078e00ff */
[----:B------:R-:W-:Y:S01]  /*04a0*/  UMOV UR6, UR5 ;  /* 0x0000000500067c82 */ /* 0x000fe20008000000 */
[----:B------:R-:W-:-:S05]  /*04b0*/  UMOV UR7, UR4 ;  /* 0x0000000400077c82 */ /* 0x000fca0008000000 */
.L_x_88:
[----:B------:R-:W2:Y:S01]  /*04c0*/  LDS R0, [UR6] ;  /* 0x00000006ff007984 */ /* 0x000ea20008000800 */
[----:B------:R-:W-:Y:S01]  /*04d0*/  UIADD3 UR7, UPT, UPT, UR7, 0x1, URZ ;  /* 0x0000000107077890 */ /* 0x000fe2000fffe0ff */
[----:B------:R-:W-:Y:S01]  /*04e0*/  VIADD R4, R4, 0x1 ;  /* 0x0000000104047836 */ /* 0x000fe20000000000 */
[----:B------:R-:W-:-:S04]  /*04f0*/  UIADD3 UR6, UPT, UPT, UR6, 0x4, URZ ;  /* 0x0000000406067890 */ /* 0x000fc8000fffe0ff */
[----:B------:R-:W-:Y:S02]  /*0500*/  ISETP.GE.U32.AND P0, PT, R4, UR8, PT ;  /* 0x0000000804007c0c */ /* 0x000fe4000bf06070 */
[----:B------:R-:W-:Y:S01]  /*0510*/  ISETP.GT.AND P1, PT, R5, UR7, PT ;  /* 0x0000000705007c0c */ /* 0x000fe2000bf24270 */
[----:B--2---:R-:W-:-:S12]  /*0520*/  FADD R3, R0, R3 ;  /* 0x0000000300037221 */ /* 0x004fd80000000000 */
[----:B------:R-:W-:Y:S05]  /*0530*/  @!P0 BRA P1, `(.L_x_88) ;  /* 0xfffffffc00e08947 */ /* 0x000fea000083ffff */
[----:B------:R-:W-:Y:S01]  /*0540*/  UIADD3 UR4, UPT, UPT, UR8, UR4, URZ ;  /* 0x0000000408047290 */ /* 0x000fe2000fffe0ff */
[----:B------:R-:W-:Y:S05]  /*0550*/  BAR.SYNC.DEFER_BLOCKING 0x0 ;  /* 0x0000000000007b1d */ /* 0x000fea0000010000 */
[----:B------:R-:W-:-:S13]  /*0560*/  ISETP.LE.AND P0, PT, R5, UR4, PT ;  /* 0x0000000405007c0c */ /* 0x000fda000bf03270 */
[----:B------:R-:W-:Y:S05]  /*0570*/  @!P0 BRA `(.L_x_89) ;  /* 0xfffffffc00688947 */ /* 0x000fea000383ffff */
.L_x_85:
[----:B------:R-:W-:-:S13]  /*0580*/  ISETP.GE.AND P0, PT, R5, 0x1, PT ;  /* 0x000000010500780c */ /* 0x000fda0003f06270 */
[----:B------:R-:W-:Y:S05]  /*0590*/  @!P0 EXIT ;  /* 0x000000000000894d */ /* 0x000fea0003800000 */
[----:B------:R-:W2:Y:S01]  /*05a0*/  LDC.64 R4, c[0x0][0x380] ;  /* 0x0000e000ff047b82 */ /* 0x000ea20000000a00 */
[----:B------:R-:W3:Y:S01]  /*05b0*/  LDCU UR5, c[0x0][0x394] ;  /* 0x00007280ff0577ac */ /* 0x000ee20008000800 */
[----:B------:R-:W-:-:S05]  /*05c0*/  UMOV UR4, URZ ;  /* 0x000000ff00047c82 */ /* 0x000fca0008000000 */
.L_x_94:
[----:B------:R-:W-:Y:S01]  /*05d0*/  VIADD R9, R2, UR4 ;  /* 0x0000000402097c36 */ /* 0x000fe20008000000 */
[----:B------:R-:W-:Y:S01]  /*05e0*/  UIADD3 UR4, UPT, UPT, UR8, UR4, URZ ;  /* 0x0000000408047290 */ /* 0x000fe2000fffe0ff */
[----:B------:R-:W-:Y:S03]  /*05f0*/  BSSY.RECONVERGENT B0, `(.L_x_90) ;  /* 0x0000020000007945 */ /* 0x000fe60003800200 */
[----:B---3--:R-:W-:Y:S01]  /*0600*/  ISETP.GE.U32.AND P0, PT, R9, UR5, PT ;  /* 0x0000000509007c0c */ /* 0x008fe2000bf06070 */
[----:B------:R-:W-:-:S12]  /*0610*/  UISETP.GE.AND UP0, UPT, UR4, UR5, UPT ;  /* 0x000000050400728c */ /* 0x000fd8000bf06270 */
[----:B----4-:R-:W-:Y:S05]  /*0620*/  @P0 BRA `(.L_x_91) ;  /* 0x0000000000700947 */ /* 0x010fea0003800000 */
[----:B01----:R-:W-:-:S04]  /*0630*/  IMAD R11, R6, UR5, R9 ;  /* 0x00000005060b7c24 */ /* 0x003fc8000f8e0209 */
[----:B--2---:R-:W-:-:S06]  /*0640*/  IMAD.WIDE R10, R11, 0x4, R4 ;  /* 0x000000040b0a7825 */ /* 0x004fcc00078e0204 */
[----:B------:R0:W2:Y:S01]  /*0650*/  LDG.E R10, desc[UR10][R10.64] ;  /* 0x0000000a0a0a7981 */ /* 0x0000a2000c1e1900 */
[----:B------:R-:W-:Y:S02]  /*0660*/  HFMA2 R13, -RZ, RZ, 0.96630859375, -0.0022525787353515625 ;  /* 0x3bbb989dff0d7431 */ /* 0x000fe400000001ff */
[----:B------:R-:W-:Y:S01]  /*0670*/  IMAD.MOV.U32 R15, RZ, RZ, 0x437c0000 ;  /* 0x437c0000ff0f7424 */ /* 0x000fe200078e00ff */
[----:B------:R-:W0:Y:S01]  /*0680*/  MUFU.RCP R14, R3 ;  /* 0x00000003000e7308 */ /* 0x000e220000001000 */
[----:B------:R-:W-:Y:S01]  /*0690*/  BSSY.RECONVERGENT B1, `(.L_x_92) ;  /* 0x0000014000017945 */ /* 0x000fe20003800200 */
[----:B0-----:R-:W-:-:S04]  /*06a0*/  FFMA R11, R14, -R3, 1 ;  /* 0x3f8000000e0b7423 */ /* 0x001fc80000000803 */
[----:B------:R-:W-:Y:S01]  /*06b0*/  FFMA R11, R14, R11, R14 ;  /* 0x0000000b0e0b7223 */ /* 0x000fe2000000000e */
[----:B--2---:R-:W-:-:S04]  /*06c0*/  FADD R0, R10, -R7 ;  /* 0x800000070a007221 */ /* 0x004fc80000000000 */
[----:B------:R-:W-:-:S04]  /*06d0*/  FFMA.SAT R12, R0, R13, 0.5 ;  /* 0x3f000000000c7423 */ /* 0x000fc8000000200d */
[----:B------:R-:W-:-:S04]  /*06e0*/  FFMA.RM R12, R12, R15, 12582913 ;  /* 0x4b4000010c0c7423 */ /* 0x000fc8000000400f */
[----:B------:R-:W-:-:S04]  /*06f0*/  FADD R13, R12, -12583039 ;  /* 0xcb40007f0c0d7421 */ /* 0x000fc80000000000 */
[----:B------:R-:W-:-:S04]  /*0700*/  FFMA R13, R0, 1.4426950216293334961, -R13 ;  /* 0x3fb8aa3b000d7823 */ /* 0x000fc8000000080d */
[----:B------:R-:W-:Y:S01]  /*0710*/  FFMA R13, R0, 1.925963033500011079e-08, R13 ;  /* 0x32a57060000d7823 */ /* 0x000fe2000000000d */
[----:B------:R-:W-:-:S05]  /*0720*/  IMAD.SHL.U32 R0, R12, 0x800000, RZ ;  /* 0x008000000c007824 */ /* 0x000fca00078e00ff */
[----:B------:R-:W0:Y:S02]  /*0730*/  MUFU.EX2 R13, R13 ;  /* 0x0000000d000d7308 */ /* 0x000e240000000800 */
[----:B0-----:R-:W-:-:S06]  /*0740*/  FMUL R0, R0, R13 ;  /* 0x0000000d00007220 */ /* 0x001fcc0000400000 */
[----:B------:R-:W0:Y:S01]  /*0750*/  FCHK P0, R0, R3 ;  /* 0x0000000300007302 */ /* 0x000e220000000000 */
[----:B------:R-:W-:-:S04]  /*0760*/  FFMA R10, R0, R11, RZ ;  /* 0x0000000b000a7223 */ /* 0x000fc800000000ff */
[----:B------:R-:W-:-:S04]  /*0770*/  FFMA R12, R10, -R3, R0 ;  /* 0x800000030a0c7223 */ /* 0x000fc80000000000 */
[----:B------:R-:W-:Y:S01]  /*0780*/  FFMA R11, R11, R12, R10 ;  /* 0x0000000c0b0b7223 */ /* 0x000fe2000000000a */
[----:B0-----:R-:W-:Y:S06]  /*0790*/  @!P0 BRA `(.L_x_93) ;  /* 0x00000000000c8947 */ /* 0x001fec0003800000 */
[----:B------:R-:W-:-:S07]  /*07a0*/  MOV R10, 0x7c0 ;  /* 0x000007c0000a7802 */ /* 0x000fce0000000f00 */
[----:B------:R-:W-:Y:S05]  /*07b0*/  CALL.REL.NOINC `($__internal_1_$__cuda_sm3x_div_rn_noftz_f32_slowpath) ;  /* 0x0000000000387944 */ /* 0x000fea0003c00000 */
[----:B------:R-:W-:-:S07]  /*07c0*/  IMAD.MOV.U32 R11, RZ, RZ, R0 ;  /* 0x000000ffff0b7224 */ /* 0x000fce00078e0000 */
.L_x_93:
[----:B------:R-:W-:Y:S05]  /*07d0*/  BSYNC.RECONVERGENT B1 ;  /* 0x0000000000017941 */ /* 0x000fea0003800200 */
.L_x_92:
[----:B------:R3:W-:Y:S02]  /*07e0*/  STS [R8], R11 ;  /* 0x0000000b08007388 */ /* 0x0007e40000000800 */
.L_x_91:
[----:B------:R-:W-:Y:S05]  /*07f0*/  BSYNC.RECONVERGENT B0 ;  /* 0x0000000000007941 */ /* 0x000fea0003800200 */
.L_x_90:
[----:B------:R-:W-:Y:S01]  /*0800*/  BAR.SYNC.DEFER_BLOCKING 0x0 ;  /* 0x0000000000007b1d */ /* 0x000fe20000010000 */
[----:B------:R-:W-:-:S13]  /*0810*/  ISETP.GE.U32.AND P0, PT, R9, UR5, PT ;  /* 0x0000000509007c0c */ /* 0x000fda000bf06070 */
[----:B01-3--:R-:W0:Y:S01]  /*0820*/  @!P0 LDC.64 R10, c[0x0][0x388] ;  /* 0x0000e200ff0a8b82 */ /* 0x00be220000000a00 */
[----:B------:R-:W-:Y:S01]  /*0830*/  @!P0 IMAD R9, R6, UR5, R9 ;  /* 0x0000000506098c24 */ /* 0x000fe2000f8e0209 */
[----:B------:R-:W1:Y:S03]  /*0840*/  @!P0 LDS R13, [R8] ;  /* 0x00000000080d8984 */ /* 0x000e660000000800 */
[----:B0-----:R-:W-:-:S05]  /*0850*/  @!P0 IMAD.WIDE R10, R9, 0x4, R10 ;  /* 0x00000004090a8825 */ /* 0x001fca00078e020a */
[----:B-1----:R4:W-:Y:S01]  /*0860*/  @!P0 STG.E desc[UR10][R10.64], R13 ;  /* 0x0000000d0a008986 */ /* 0x0029e2000c10190a */
[----:B------:R-:W-:Y:S06]  /*0870*/  BAR.SYNC.DEFER_BLOCKING 0x0 ;  /* 0x0000000000007b1d */ /* 0x000fec0000010000 */
[----:B------:R-:W-:Y:S05]  /*0880*/  BRA.U !UP0, `(.L_x_94) ;  /* 0xfffffffd08507547 */ /* 0x000fea000b83ffff */
[----:B------:R-:W-:Y:S05]  /*0890*/  EXIT ;  /* 0x000000000000794d */ /* 0x000fea0003800000 */
        .weak           $__internal_1_$__cuda_sm3x_div_rn_noftz_f32_slowpath
        .type           $__internal_1_$__cuda_sm3x_div_rn_noftz_f32_slowpath,@function
        .size           $__internal_1_$__cuda_sm3x_div_rn_noftz_f32_slowpath,(.L_x_165 - $__internal_1_$__cuda_sm3x_div_rn_noftz_f32_slowpath)
$__internal_1_$__cuda_sm3x_div_rn_noftz_f32_slowpath:
[--C-:B------:R-:W-:Y:S01]  /*08a0*/  SHF.R.U32.HI R12, RZ, 0x17, R3.reuse ;  /* 0x00000017ff0c7819 */ /* 0x100fe20000011603 */
[----:B------:R-:W-:Y:S01]  /*08b0*/  BSSY.RECONVERGENT B2, `(.L_x_95) ;  /* 0x0000064000027945 */ /* 0x000fe20003800200 */
[--C-:B------:R-:W-:Y:S01]  /*08c0*/  SHF.R.U32.HI R11, RZ, 0x17, R0.reuse ;  /* 0x00000017ff0b7819 */ /* 0x100fe20000011600 */
[----:B------:R-:W-:Y:S01]  /*08d0*/  IMAD.MOV.U32 R13, RZ, RZ, R0 ;  /* 0x000000ffff0d7224 */ /* 0x000fe200078e0000 */
[----:B------:R-:W-:Y:S01]  /*08e0*/  LOP3.LUT R12, R12, 0xff, RZ, 0xc0, !PT ;  /* 0x000000ff0c0c7812 */ /* 0x000fe200078ec0ff */
[----:B------:R-:W-:Y:S01]  /*08f0*/  IMAD.MOV.U32 R14, RZ, RZ, R3 ;  /* 0x000000ffff0e7224 */ /* 0x000fe200078e0003 */
[----:B------:R-:W-:Y:S02]  /*0900*/  LOP3.LUT R18, R11, 0xff, RZ, 0xc0, !PT ;  /* 0x000000ff0b127812 */ /* 0x000fe400078ec0ff */
[----:B------:R-:W-:-:S03]  /*0910*/  IADD3 R16, PT, PT, R12, -0x1, RZ ;  /* 0xffffffff0c107810 */ /* 0x000fc60007ffe0ff */
[----:B------:R-:W-:Y:S01]  /*0920*/  VIADD R15, R18, 0xffffffff ;  /* 0xffffffff120f7836 */ /* 0x000fe20000000000 */
[----:B------:R-:W-:-:S04]  /*0930*/  ISETP.GT.U32.AND P0, PT, R16, 0xfd, PT ;  /* 0x000000fd1000780c */ /* 0x000fc80003f04070 */
        /* <DEDUP_REMOVED lines=21> */
[----:B------:R-:W-:Y:S02]  /*0a90*/  @P0 IMAD.MOV.U32 R11, RZ, RZ, RZ ;  /* 0x000000ffff0b0224 */ /* 0x000fe400078e00ff */
[----:B------:R-:W-:Y:S01]  /*0aa0*/  @!P0 FFMA R13, R0, 1.84467440737095516160e+19, RZ ;  /* 0x5f800000000d8823 */ /* 0x000fe200000000ff */
[----:B------:R-:W-:Y:S02]  /*0ab0*/  @!P0 IMAD.MOV.U32 R11, RZ, RZ, -0x40 ;  /* 0xffffffc0ff0b8424 */ /* 0x000fe400078e00ff */
[----:B------:R-:W-:Y:S02]  /*0ac0*/  @!P1 FFMA R14, R3, 1.84467440737095516160e+19, RZ ;  /* 0x5f800000030e9823 */ /* 0x000fe400000000ff */
[----:B------:R-:W-:-:S07]  /*0ad0*/  @!P1 VIADD R11, R11, 0x40 ;  /* 0x000000400b0b9836 */ /* 0x000fce0000000000 */
.L_x_96:
[----:B------:R-:W-:Y:S01]  /*0ae0*/  LEA R15, R12, 0xc0800000, 0x17 ;  /* 0xc08000000c0f7811 */ /* 0x000fe200078eb8ff */
[----:B------:R-:W-:Y:S03]  /*0af0*/  BSSY.RECONVERGENT B3, `(.L_x_101) ;  /* 0x0000036000037945 */ /* 0x000fe60003800200 */
[----:B------:R-:W-:Y:S01]  /*0b00*/  IADD3 R15, PT, PT, -R15, R14, RZ ;  /* 0x0000000e0f0f7210 */ /* 0x000fe20007ffe1ff */
[----:B------:R-:W-:-:S03]  /*0b10*/  VIADD R14, R18, 0xffffff81 ;  /* 0xffffff81120e7836 */ /* 0x000fc60000000000 */
[----:B------:R-:W0:Y:S01]  /*0b20*/  MUFU.RCP R16, R15 ;  /* 0x0000000f00107308 */ /* 0x000e220000001000 */
[----:B------:R-:W-:Y:S01]  /*0b30*/  FADD.FTZ R17, -R15, -RZ ;  /* 0x800000ff0f117221 */ /* 0x000fe20000010100 */
[C---:B------:R-:W-:Y:S01]  /*0b40*/  IMAD R0, R14.reuse, -0x800000, R13 ;  /* 0xff8000000e007824 */ /* 0x040fe200078e020d */
[----:B------:R-:W-:-:S05]  /*0b50*/  IADD3 R14, PT, PT, R14, 0x7f, -R12 ;  /* 0x0000007f0e0e7810 */ /* 0x000fca0007ffe80c */
[----:B------:R-:W-:Y:S02]  /*0b60*/  IMAD.IADD R11, R14, 0x1, R11 ;  /* 0x000000010e0b7824 */ /* 0x000fe400078e020b */
[----:B0-----:R-:W-:-:S04]  /*0b70*/  FFMA R19, R16, R17, 1 ;  /* 0x3f80000010137423 */ /* 0x001fc80000000011 */
[----:B------:R-:W-:-:S04]  /*0b80*/  FFMA R18, R16, R19, R16 ;  /* 0x0000001310127223 */ /* 0x000fc80000000010 */
[----:B------:R-:W-:-:S04]  /*0b90*/  FFMA R13, R0, R18, RZ ;  /* 0x00000012000d7223 */ /* 0x000fc800000000ff */
[----:B------:R-:W-:-:S04]  /*0ba0*/  FFMA R16, R17, R13, R0 ;  /* 0x0000000d11107223 */ /* 0x000fc80000000000 */
[----:B------:R-:W-:-:S04]  /*0bb0*/  FFMA R19, R18, R16, R13 ;  /* 0x0000001012137223 */ /* 0x000fc8000000000d */
[----:B------:R-:W-:-:S04]  /*0bc0*/  FFMA R16, R17, R19, R0 ;  /* 0x0000001311107223 */ /* 0x000fc80000000000 */
[----:B------:R-:W-:-:S05]  /*0bd0*/  FFMA R0, R18, R16, R19 ;  /* 0x0000001012007223 */ /* 0x000fca0000000013 */
[----:B------:R-:W-:-:S04]  /*0be0*/  SHF.R.U32.HI R12, RZ, 0x17, R0 ;  /* 0x00000017ff0c7819 */ /* 0x000fc80000011600 */
[----:B------:R-:W-:-:S05]  /*0bf0*/  LOP3.LUT R12, R12, 0xff, RZ, 0xc0, !PT ;  /* 0x000000ff0c0c7812 */ /* 0x000fca00078ec0ff */
[----:B------:R-:W-:-:S05]  /*0c00*/  IMAD.IADD R15, R12, 0x1, R11 ;  /* 0x000000010c0f7824 */ /* 0x000fca00078e020b */
        /* <DEDUP_REMOVED lines=11> */
[C---:B------:R-:W-:Y:S02]  /*0cc0*/  VIADD R14, R15.reuse, 0x20 ;  /* 0x000000200f0e7836 */ /* 0x040fe40000000000 */
[CCC-:B------:R-:W-:Y:S01]  /*0cd0*/  FFMA.RM R12, R18.reuse, R16.reuse, R19.reuse ;  /* 0x00000010120c7223 */ /* 0x1c0fe20000004013 */
[----:B------:R-:W-:Y:S02]  /*0ce0*/  ISETP.NE.AND P2, PT, R15, RZ, PT ;  /* 0x000000ff0f00720c */ /* 0x000fe40003f45270 */
[----:B------:R-:W-:Y:S01]  /*0cf0*/  LOP3.LUT R13, R11, 0x7fffff, RZ, 0xc0, !PT ;  /* 0x007fffff0b0d7812 */ /* 0x000fe200078ec0ff */
[----:B------:R-:W-:Y:S01]  /*0d00*/  FFMA.RP R11, R18, R16, R19 ;  /* 0x00000010120b7223 */ /* 0x000fe20000008013 */
[----:B------:R-:W-:Y:S01]  /*0d10*/  ISETP.NE.AND P1, PT, R15, RZ, PT ;  /* 0x000000ff0f00720c */ /* 0x000fe20003f25270 */
[----:B------:R-:W-:Y:S01]  /*0d20*/  IMAD.MOV R15, RZ, RZ, -R15 ;  /* 0x000000ffff0f7224 */ /* 0x000fe200078e0a0f */
[----:B------:R-:W-:-:S02]  /*0d30*/  LOP3.LUT R13, R13, 0x800000, RZ, 0xfc, !PT ;  /* 0x008000000d0d7812 */ /* 0x000fc400078efcff */
[----:B------:R-:W-:Y:S02]  /*0d40*/  FSETP.NEU.FTZ.AND P0, PT, R11, R12, PT ;  /* 0x0000000c0b00720b */ /* 0x000fe40003f1d000 */
[----:B------:R-:W-:Y:S02]  /*0d50*/  SHF.L.U32 R14, R13, R14, RZ ;  /* 0x0000000e0d0e7219 */ /* 0x000fe400000006ff */
[----:B------:R-:W-:Y:S02]  /*0d60*/  SEL R12, R15, RZ, P2 ;  /* 0x000000ff0f0c7207 */ /* 0x000fe40001000000 */
[----:B------:R-:W-:Y:S02]  /*0d70*/  ISETP.NE.AND P1, PT, R14, RZ, P1 ;  /* 0x000000ff0e00720c */ /* 0x000fe40000f25270 */
[----:B------:R-:W-:Y:S02]  /*0d80*/  SHF.R.U32.HI R12, RZ, R12, R13 ;  /* 0x0000000cff0c7219 */ /* 0x000fe4000001160d */
[----:B------:R-:W-:-:S02]  /*0d90*/  PLOP3.LUT P0, PT, P0, P1, PT, 0xf8, 0x8f ;  /* 0x00000000008f781c */ /* 0x000fc40000703f70 */
[----:B------:R-:W-:Y:S02]  /*0da0*/  SHF.R.U32.HI R14, RZ, 0x1, R12 ;  /* 0x00000001ff0e7819 */ /* 0x000fe4000001160c */
[----:B------:R-:W-:-:S04]  /*0db0*/  SEL R11, RZ, 0x1, !P0 ;  /* 0x00000001ff0b7807 */ /* 0x000fc80004000000 */
[----:B------:R-:W-:-:S04]  /*0dc0*/  LOP3.LUT R11, R11, 0x1, R14, 0xf8, !PT ;  /* 0x000000010b0b7812 */ /* 0x000fc800078ef80e */
[----:B------:R-:W-:-:S05]  /*0dd0*/  LOP3.LUT R11, R11, R12, RZ, 0xc0, !PT ;  /* 0x0000000c0b0b7212 */ /* 0x000fca00078ec0ff */
[----:B------:R-:W-:-:S05]  /*0de0*/  IMAD.IADD R11, R14, 0x1, R11 ;  /* 0x000000010e0b7824 */ /* 0x000fca00078e020b */
[----:B------:R-:W-:Y:S01]  /*0df0*/  LOP3.LUT R0, R11, R0, RZ, 0xfc, !PT ;  /* 0x000000000b007212 */ /* 0x000fe200078efcff */
[----:B------:R-:W-:Y:S06]  /*0e00*/  BRA `(.L_x_104) ;  /* 0x0000000000107947 */ /* 0x000fec0003800000 */
.L_x_103:
[----:B------:R-:W-:-:S04]  /*0e10*/  LOP3.LUT R0, R0, 0x80000000, RZ, 0xc0, !PT ;  /* 0x8000000000007812 */ /* 0x000fc800078ec0ff */
[----:B------:R-:W-:Y:S01]  /*0e20*/  LOP3.LUT R0, R0, 0x7f800000, RZ, 0xfc, !PT ;  /* 0x7f80000000007812 */ /* 0x000fe200078efcff */
[----:B------:R-:W-:Y:S06]  /*0e30*/  BRA `(.L_x_104) ;  /* 0x0000000000047947 */ /* 0x000fec0003800000 */
.L_x_102:
[----:B------:R-:W-:-:S07]  /*0e40*/  LEA R0, R11, R0, 0x17 ;  /* 0x000000000b007211 */ /* 0x000fce00078eb8ff */
.L_x_104:
[----:B------:R-:W-:Y:S05]  /*0e50*/  BSYNC.RECONVERGENT B3 ;  /* 0x0000000000037941 */ /* 0x000fea0003800200 */
.L_x_101:
[----:B------:R-:W-:Y:S05]  /*0e60*/  BRA `(.L_x_105) ;  /* 0x0000000000207947 */ /* 0x000fea0003800000 */
.L_x_100:
[----:B------:R-:W-:-:S04]  /*0e70*/  LOP3.LUT R0, R14, 0x80000000, R13, 0x48, !PT ;  /* 0x800000000e007812 */ /* 0x000fc800078e480d */
[----:B------:R-:W-:Y:S01]  /*0e80*/  LOP3.LUT R0, R0, 0x7f800000, RZ, 0xfc, !PT ;  /* 0x7f80000000007812 */ /* 0x000fe200078efcff */
[----:B------:R-:W-:Y:S06]  /*0e90*/  BRA `(.L_x_105) ;  /* 0x0000000000147947 */ /* 0x000fec0003800000 */
.L_x_99:
[----:B------:R-:W-:Y:S01]  /*0ea0*/  LOP3.LUT R0, R14, 0x80000000, R13, 0x48, !PT ;  /* 0x800000000e007812 */ /* 0x000fe200078e480d */
[----:B------:R-:W-:Y:S06]  /*0eb0*/  BRA `(.L_x_105) ;  /* 0x00000000000c7947 */ /* 0x000fec0003800000 */
.L_x_98:
[----:B------:R-:W0:Y:S01]  /*0ec0*/  MUFU.RSQ R0, -QNAN ;  /* 0xffc0000000007908 */ /* 0x000e220000001400 */
[----:B------:R-:W-:Y:S05]  /*0ed0*/  BRA `(.L_x_105) ;  /* 0x0000000000047947 */ /* 0x000fea0003800000 */
.L_x_97:
[----:B------:R-:W-:-:S07]  /*0ee0*/  FADD.FTZ R0, R0, R3 ;  /* 0x0000000300007221 */ /* 0x000fce0000010000 */
.L_x_105:
[----:B------:R-:W-:Y:S05]  /*0ef0*/  BSYNC.RECONVERGENT B2 ;  /* 0x0000000000027941 */ /* 0x000fea0003800200 */
.L_x_95:
[----:B------:R-:W-:-:S04]  /*0f00*/  IMAD.MOV.U32 R11, RZ, RZ, 0x0 ;  /* 0x00000000ff0b7424 */ /* 0x000fc800078e00ff */
[----:B0-----:R-:W-:Y:S05]  /*0f10*/  RET.REL.NODEC R10 `(_Z20sharedSoftmax_kernelPfS_ii) ;  /* 0xfffffff00a387950 */ /* 0x001fea0003c3ffff */
.L_x_106:
        /* <DEDUP_REMOVED lines=14> */
.L_x_165:


//--------------------- .text._Z19naiveSoftmax_kernelPfS_ii --------------------------
	.section	.text._Z19naiveSoftmax_kernelPfS_ii,"ax",@progbits
	.align	128
        .global         _Z19naiveSoftmax_kernelPfS_ii
        .type           _Z19naiveSoftmax_kernelPfS_ii,@function
        .size           _Z19naiveSoftmax_kernelPfS_ii,(.L_x_166 - _Z19naiveSoftmax_kernelPfS_ii)
        .other          _Z19naiveSoftmax_kernelPfS_ii,@"STO_CUDA_ENTRY STV_DEFAULT"
_Z19naiveSoftmax_kernelPfS_ii:
.text._Z19naiveSoftmax_kernelPfS_ii:
        /* <DEDUP_REMOVED lines=9> */
[----:B------:R-:W-:Y:S01]  /*0090*/  MOV R4, 0xff800000 ;  /* 0xff80000000047802 */ /* 0x000fe20000000f00 */
[----:B------:R-:W1:Y:S01]  /*00a0*/  LDCU.64 UR10, c[0x0][0x358] ;  /* 0x00006b00ff0a77ac */ /* 0x000e620008000a00 */
[----:B0-----:R-:W-:-:S09]  /*00b0*/  UISETP.GE.AND UP0, UPT, UR5, 0x1, UPT ;  /* 0x000000010500788c */ /* 0x001fd2000bf06270 */
[----:B-1----:R-:W-:Y:S05]  /*00c0*/  BRA.U !UP0, `(.L_x_107) ;  /* 0x0000000508747547 */ /* 0x002fea000b800000 */
[----:B------:R-:W-:Y:S02]  /*00d0*/  UISETP.GE.U32.AND UP1, UPT, UR5, 0x10, UPT ;  /* 0x000000100500788c */ /* 0x000fe4000bf26070 */
[----:B------:R-:W-:Y:S01]  /*00e0*/  IMAD R0, R5, UR5, RZ ;  /* 0x0000000505007c24 */ /* 0x000fe2000f8e02ff */
[----:B------:R-:W-:Y:S01]  /*00f0*/  ULOP3.LUT UR8, UR5, 0xf, URZ, 0xc0, !UPT ;  /* 0x0000000f05087892 */ /* 0x000fe2000f8ec0ff */
[----:B------:R-:W-:Y:S01]  /*0100*/  MOV R4, 0xff800000 ;  /* 0xff80000000047802 */ /* 0x000fe20000000f00 */
[----:B------:R-:W-:Y:S02]  /*0110*/  UMOV UR4, URZ ;  /* 0x000000ff00047c82 */ /* 0x000fe40008000000 */
[----:B------:R-:W-:Y:S02]  /*0120*/  UISETP.NE.AND UP0, UPT, UR8, URZ, UPT ;  /* 0x000000ff0800728c */ /* 0x000fe4000bf05270 */
[----:B------:R-:W-:Y:S09]  /*0130*/  BRA.U !UP1, `(.L_x_108) ;  /* 0x0000000109987547 */ /* 0x000ff2000b800000 */
[----:B------:R-:W0:Y:S01]  /*0140*/  LDCU.64 UR6, c[0x0][0x380] ;  /* 0x00007000ff0677ac */ /* 0x000e220008000a00 */
[----:B------:R-:W-:Y:S02]  /*0150*/  MOV R4, 0xff800000 ;  /* 0xff80000000047802 */ /* 0x000fe40000000f00 */
[----:B------:R-:W-:Y:S01]  /*0160*/  MOV R6, R0 ;  /* 0x0000000000067202 */ /* 0x000fe20000000f00 */
[----:B------:R-:W-:-:S04]  /*0170*/  ULOP3.LUT UR4, UR5, 0x7ffffff0, URZ, 0xc0, !UPT ;  /* 0x7ffffff005047892 */ /* 0x000fc8000f8ec0ff */
[----:B------:R-:W-:Y:S02]  /*0180*/  UIADD3 UR9, UPT, UPT, -UR4, URZ, URZ ;  /* 0x000000ff04097290 */ /* 0x000fe4000fffe1ff */
[----:B0-----:R-:W-:-:S04]  /*0190*/  UIADD3 UR5, UP1, UPT, UR6, 0x20, URZ ;  /* 0x0000002006057890 */ /* 0x001fc8000ff3e0ff */
[----:B------:R-:W-:-:S12]  /*01a0*/  UIADD3.X UR6, UPT, UPT, URZ, UR7, URZ, UP1, !UPT ;  /* 0x00000007ff067290 */ /* 0x000fd80008ffe4ff */
.L_x_109:
[----:B------:R-:W-:Y:S02]  /*01b0*/  MOV R2, UR5 ;  /* 0x0000000500027c02 */ /* 0x000fe40008000f00 */
[----:B------:R-:W-:-:S03]  /*01c0*/  MOV R3, UR6 ;  /* 0x0000000600037c02 */ /* 0x000fc60008000f00 */
[----:B------:R-:W-:-:S05]  /*01d0*/  IMAD.WIDE R2, R6, 0x4, R2 ;  /* 0x0000000406027825 */ /* 0x000fca00078e0202 */
[----:B------:R-:W2:Y:S04]  /*01e0*/  LDG.E R7, desc[UR10][R2.64+-0x20] ;  /* 0xffffe00a02077981 */ /* 0x000ea8000c1e1900 */
[----:B------:R-:W2:Y:S04]  /*01f0*/  LDG.E R8, desc[UR10][R2.64+-0x1c] ;  /* 0xffffe40a02087981 */ /* 0x000ea8000c1e1900 */
[----:B------:R-:W3:Y:S04]  /*0200*/  LDG.E R10, desc[UR10][R2.64+-0x18] ;  /* 0xffffe80a020a7981 */ /* 0x000ee8000c1e1900 */
[----:B------:R-:W3:Y:S04]  /*0210*/  LDG.E R9, desc[UR10][R2.64+-0x14] ;  /* 0xffffec0a02097981 */ /* 0x000ee8000c1e1900 */
[----:B------:R-:W4:Y:S04]  /*0220*/  LDG.E R12, desc[UR10][R2.64+-0x10] ;  /* 0xfffff00a020c7981 */ /* 0x000f28000c1e1900 */
[----:B------:R-:W4:Y:S04]  /*0230*/  LDG.E R11, desc[UR10][R2.64+-0xc] ;  /* 0xfffff40a020b7981 */ /* 0x000f28000c1e1900 */
[----:B------:R-:W5:Y:S04]  /*0240*/  LDG.E R14, desc[UR10][R2.64+-0x8] ;  /* 0xfffff80a020e7981 */ /* 0x000f68000c1e1900 */
        /* <DEDUP_REMOVED lines=8> */
[----:B------:R-:W5:Y:S01]  /*02d0*/  LDG.E R21, desc[UR10][R2.64+0x1c] ;  /* 0x00001c0a02157981 */ /* 0x000f62000c1e1900 */
[----:B------:R-:W-:Y:S01]  /*02e0*/  UIADD3 UR9, UPT, UPT, UR9, 0x10, URZ ;  /* 0x0000001009097890 */ /* 0x000fe2000fffe0ff */
[----:B------:R-:W-:-:S03]  /*02f0*/  IADD3 R6, PT, PT, R6, 0x10, RZ ;  /* 0x0000001006067810 */ /* 0x000fc60007ffe0ff */
[----:B------:R-:W-:Y:S01]  /*0300*/  UISETP.NE.AND UP1, UPT, UR9, URZ, UPT ;  /* 0x000000ff0900728c */ /* 0x000fe2000bf25270 */
[----:B--2---:R-:W-:-:S04]  /*0310*/  FMNMX3 R7, R7, R4, R8, !PT ;  /* 0x0000000407077276 */ /* 0x004fc80007800008 */
[----:B---3--:R-:W-:-:S04]  /*0320*/  FMNMX3 R7, R10, R7, R9, !PT ;  /* 0x000000070a077276 */ /* 0x008fc80007800009 */
[----:B----4-:R-:W-:-:S04]  /*0330*/  FMNMX3 R7, R12, R7, R11, !PT ;  /* 0x000000070c077276 */ /* 0x010fc8000780000b */
[----:B-----5:R-:W-:-:S04]  /*0340*/  FMNMX3 R7, R14, R7, R13, !PT ;  /* 0x000000070e077276 */ /* 0x020fc8000780000d */
[----:B------:R-:W-:-:S04]  /*0350*/  FMNMX3 R7, R16, R7, R15, !PT ;  /* 0x0000000710077276 */ /* 0x000fc8000780000f */
[----:B------:R-:W-:-:S04]  /*0360*/  FMNMX3 R7, R18, R7, R17, !PT ;  /* 0x0000000712077276 */ /* 0x000fc80007800011 */
[----:B------:R-:W-:-:S04]  /*0370*/  FMNMX3 R7, R20, R7, R19, !PT ;  /* 0x0000000714077276 */ /* 0x000fc80007800013 */
[----:B------:R-:W-:Y:S01]  /*0380*/  FMNMX3 R4, R22, R7, R21, !PT ;  /* 0x0000000716047276 */ /* 0x000fe20007800015 */
[----:B------:R-:W-:Y:S06]  /*0390*/  BRA.U UP1, `(.L_x_109) ;  /* 0xfffffffd01847547 */ /* 0x000fec000b83ffff */
.L_x_108:
[----:B------:R-:W-:Y:S05]  /*03a0*/  BRA.U !UP0, `(.L_x_107) ;  /* 0x0000000108bc7547 */ /* 0x000fea000b800000 */
[----:B------:R-:W0:Y:S01]  /*03b0*/  LDCU UR5, c[0x0][0x394] ;  /* 0x00007280ff0577ac */ /* 0x000e220008000800 */
[----:B------:R-:W-:Y:S02]  /*03c0*/  UISETP.GE.U32.AND UP0, UPT, UR8, 0x8, UPT ;  /* 0x000000080800788c */ /* 0x000fe4000bf06070 */
[----:B0-----:R-:W-:-:S04]  /*03d0*/  ULOP3.LUT UR6, UR5, 0x7, URZ, 0xc0, !UPT ;  /* 0x0000000705067892 */ /* 0x001fc8000f8ec0ff */
[----:B------:R-:W-:-:S03]  /*03e0*/  UISETP.NE.AND UP1, UPT, UR6, URZ, UPT ;  /* 0x000000ff0600728c */ /* 0x000fc6000bf25270 */
[----:B------:R-:W-:Y:S08]  /*03f0*/  BRA.U !UP0, `(.L_x_110) ;  /* 0x0000000108407547 */ /* 0x000ff0000b800000 */
[----:B------:R-:W0:Y:S01]  /*0400*/  LDC.64 R2, c[0x0][0x380] ;  /* 0x0000e000ff027b82 */ /* 0x000e220000000a00 */
[----:B------:R-:W-:-:S05]  /*0410*/  IADD3 R7, PT, PT, R0, UR4, RZ ;  /* 0x0000000400077c10 */ /* 0x000fca000fffe0ff */
[----:B0-----:R-:W-:-:S05]  /*0420*/  IMAD.WIDE R2, R7, 0x4, R2 ;  /* 0x0000000407027825 */ /* 0x001fca00078e0202 */
[----:B------:R-:W2:Y:S04]  /*0430*/  LDG.E R7, desc[UR10][R2.64] ;  /* 0x0000000a02077981 */ /* 0x000ea8000c1e1900 */
[----:B------:R-:W2:Y:S04]  /*0440*/  LDG.E R6, desc[UR10][R2.64+0x4] ;  /* 0x0000040a02067981 */ /* 0x000ea8000c1e1900 */
[----:B------:R-:W3:Y:S04]  /*0450*/  LDG.E R9, desc[UR10][R2.64+0x8] ;  /* 0x0000080a02097981 */ /* 0x000ee8000c1e1900 */
[----:B------:R-:W3:Y:S04]  /*0460*/  LDG.E R8, desc[UR10][R2.64+0xc] ;  /* 0x00000c0a02087981 */ /* 0x000ee8000c1e1900 */
[----:B------:R-:W4:Y:S04]  /*0470*/  LDG.E R11, desc[UR10][R2.64+0x10] ;  /* 0x0000100a020b7981 */ /* 0x000f28000c1e1900 */
[----:B------:R-:W4:Y:S04]  /*0480*/  LDG.E R10, desc[UR10][R2.64+0x14] ;  /* 0x0000140a020a7981 */ /* 0x000f28000c1e1900 */
[----:B------:R-:W5:Y:S04]  /*0490*/  LDG.E R13, desc[UR10][R2.64+0x18] ;  /* 0x0000180a020d7981 */ /* 0x000f68000c1e1900 */
[----:B------:R-:W5:Y:S01]  /*04a0*/  LDG.E R12, desc[UR10][R2.64+0x1c] ;  /* 0x00001c0a020c7981 */ /* 0x000f62000c1e1900 */
[----:B------:R-:W-:Y:S01]  /*04b0*/  UIADD3 UR4, UPT, UPT, UR4, 0x8, URZ ;  /* 0x0000000804047890 */ /* 0x000fe2000fffe0ff */
[----:B--2---:R-:W-:-:S04]  /*04c0*/  FMNMX3 R6, R7, R4, R6, !PT ;  /* 0x0000000407067276 */ /* 0x004fc80007800006 */
[----:B---3--:R-:W-:-:S04]  /*04d0*/  FMNMX3 R6, R9, R6, R8, !PT ;  /* 0x0000000609067276 */ /* 0x008fc80007800008 */
[----:B----4-:R-:W-:-:S04]  /*04e0*/  FMNMX3 R6, R11, R6, R10, !PT ;  /* 0x000000060b067276 */ /* 0x010fc8000780000a */
[----:B-----5:R-:W-:-:S07]  /*04f0*/  FMNMX3 R4, R13, R6, R12, !PT ;  /* 0x000000060d047276 */ /* 0x020fce000780000c */
.L_x_110:
[----:B------:R-:W-:Y:S05]  /*0500*/  BRA.U !UP1, `(.L_x_107) ;  /* 0x0000000109647547 */ /* 0x000fea000b800000 */
[----:B------:R-:W-:Y:S02]  /*0510*/  UISETP.GE.U32.AND UP0, UPT, UR6, 0x4, UPT ;  /* 0x000000040600788c */ /* 0x000fe4000bf06070 */
[----:B------:R-:W-:-:S04]  /*0520*/  ULOP3.LUT UR5, UR5, 0x3, URZ, 0xc0, !UPT ;  /* 0x0000000305057892 */ /* 0x000fc8000f8ec0ff */
        /* <DEDUP_REMOVED lines=8> */
[----:B------:R-:W3:Y:S01]  /*05b0*/  LDG.E R8, desc[UR10][R2.64+0xc] ;  /* 0x00000c0a02087981 */ /* 0x000ee2000c1e1900 */
[----:B------:R-:W-:Y:S01]  /*05c0*/  UIADD3 UR4, UPT, UPT, UR4, 0x4, URZ ;  /* 0x0000000404047890 */ /* 0x000fe2000fffe0ff */
[----:B--2---:R-:W-:-:S04]  /*05d0*/  FMNMX3 R4, R7, R4, R6, !PT ;  /* 0x0000000407047276 */ /* 0x004fc80007800006 */
[----:B---3--:R-:W-:-:S07]  /*05e0*/  FMNMX3 R4, R9, R4, R8, !PT ;  /* 0x0000000409047276 */ /* 0x008fce0007800008 */
.L_x_111:
[----:B------:R-:W-:Y:S05]  /*05f0*/  BRA.U !UP1, `(.L_x_107) ;  /* 0x0000000109287547 */ /* 0x000fea000b800000 */
[----:B------:R-:W0:Y:S01]  /*0600*/  LDC.64 R6, c[0x0][0x380] ;  /* 0x0000e000ff067b82 */ /* 0x000e220000000a00 */
[----:B------:R-:W-:Y:S01]  /*0610*/  IADD3 R9, PT, PT, R0, UR4, RZ ;  /* 0x0000000400097c10 */ /* 0x000fe2000fffe0ff */
[----:B------:R-:W-:-:S12]  /*0620*/  UIADD3 UR5, UPT, UPT, -UR5, URZ, URZ ;  /* 0x000000ff05057290 */ /* 0x000fd8000fffe1ff */
.L_x_112:
[----:B0-----:R-:W-:-:S06]  /*0630*/  IMAD.WIDE R2, R9, 0x4, R6 ;  /* 0x0000000409027825 */ /* 0x001fcc00078e0206 */
[----:B------:R-:W2:Y:S01]  /*0640*/  LDG.E R3, desc[UR10][R2.64] ;  /* 0x0000000a02037981 */ /* 0x000ea2000c1e1900 */
[----:B------:R-:W-:Y:S01]  /*0650*/  UIADD3 UR5, UPT, UPT, UR5, 0x1, URZ ;  /* 0x0000000105057890 */ /* 0x000fe2000fffe0ff */
[----:B------:R-:W-:-:S03]  /*0660*/  IADD3 R9, PT, PT, R9, 0x1, RZ ;  /* 0x0000000109097810 */ /* 0x000fc60007ffe0ff */
[----:B------:R-:W-:Y:S01]  /*0670*/  UISETP.NE.AND UP0, UPT, UR5, URZ, UPT ;  /* 0x000000ff0500728c */ /* 0x000fe2000bf05270 */
[----:B--2---:R-:W-:-:S08]  /*0680*/  FMNMX R4, R3, R4, !PT ;  /* 0x0000000403047209 */ /* 0x004fd00007800000 */
[----:B------:R-:W-:Y:S05]  /*0690*/  BRA.U UP0, `(.L_x_112) ;  /* 0xfffffffd00e47547 */ /* 0x000fea000b83ffff */
.L_x_107:
[----:B------:R-:W0:Y:S01]  /*06a0*/  LDCU UR5, c[0x0][0x394] ;  /* 0x00007280ff0577ac */ /* 0x000e220008000800 */
[----:B------:R-:W-:Y:S01]  /*06b0*/  HFMA2 R3, -RZ, RZ, 0, 0 ;  /* 0x00000000ff037431 */ /* 0x000fe200000001ff */
[----:B0-----:R-:W-:-:S09]  /*06c0*/  UISETP.GE.AND UP0, UPT, UR5, 0x1, UPT ;  /* 0x000000010500788c */ /* 0x001fd2000bf06270 */
[----:B------:R-:W-:Y:S05]  /*06d0*/  BRA.U !UP0, `(.L_x_113) ;  /* 0x0000000d08287547 */ /* 0x000fea000b800000 */
[----:B------:R-:W-:Y:S02]  /*06e0*/  UISETP.GE.U32.AND UP1, UPT, UR5, 0x8, UPT ;  /* 0x000000080500788c */ /* 0x000fe4000bf26070 */
[----:B------:R-:W-:Y:S01]  /*06f0*/  IMAD R0, R5, UR5, RZ ;  /* 0x0000000505007c24 */ /* 0x000fe2000f8e02ff */
[----:B------:R-:W-:Y:S01]  /*0700*/  ULOP3.LUT UR9, UR5, 0x7, URZ, 0xc0, !UPT ;  /* 0x0000000705097892 */ /* 0x000fe2000f8ec0ff */
[----:B------:R-:W-:Y:S01]  /*0710*/  MOV R3, RZ ;  /* 0x000000ff00037202 */ /* 0x000fe20000000f00 */
[----:B------:R-:W-:Y:S02]  /*0720*/  UMOV UR4, URZ ;  /* 0x000000ff00047c82 */ /* 0x000fe40008000000 */
[----:B------:R-:W-:Y:S02]  /*0730*/  UISETP.NE.AND UP0, UPT, UR9, URZ, UPT ;  /* 0x000000ff0900728c */ /* 0x000fe4000bf05270 */
[----:B------:R-:W-:Y:S09]  /*0740*/  BRA.U !UP1, `(.L_x_114) ;  /* 0x0000000509807547 */ /* 0x000ff2000b800000 */
[----:B------:R-:W0:Y:S01]  /*0750*/  LDCU.64 UR6, c[0x0][0x380] ;  /* 0x00007000ff0677ac */ /* 0x000e220008000a00 */
[----:B------:R-:W-:Y:S02]  /*0760*/  MOV R3, RZ ;  /* 0x000000ff00037202 */ /* 0x000fe40000000f00 */
[----:B------:R-:W-:Y:S01]  /*0770*/  MOV R2, R0 ;  /* 0x0000000000027202 */ /* 0x000fe20000000f00 */
[----:B------:R-:W-:-:S04]  /*0780*/  ULOP3.LUT UR4, UR5, 0x7ffffff8, URZ, 0xc0, !UPT ;  /* 0x7ffffff805047892 */ /* 0x000fc8000f8ec0ff */
[----:B------:R-:W-:Y:S02]  /*0790*/  UIADD3 UR8, UPT, UPT, -UR4, URZ, URZ ;  /* 0x000000ff04087290 */ /* 0x000fe4000fffe1ff */
[----:B0-----:R-:W-:-:S04]  /*07a0*/  UIADD3 UR5, UP1, UPT, UR6, 0x10, URZ ;  /* 0x0000001006057890 */ /* 0x001fc8000ff3e0ff */
[----:B------:R-:W-:-:S12]  /*07b0*/  UIADD3.X UR6, UPT, UPT, URZ, UR7, URZ, UP1, !UPT ;  /* 0x00000007ff067290 */ /* 0x000fd80008ffe4ff */
.L_x_115:
[----:B------:R-:W-:Y:S02]  /*07c0*/  MOV R22, UR5 ;  /* 0x0000000500167c02 */ /* 0x000fe40008000f00 */
[----:B------:R-:W-:-:S03]  /*07d0*/  MOV R23, UR6 ;  /* 0x0000000600177c02 */ /* 0x000fc60008000f00 */
[----:B------:R-:W-:-:S05]  /*07e0*/  IMAD.WIDE R22, R2, 0x4, R22 ;  /* 0x0000000402167825 */ /* 0x000fca00078e0216 */
[----:B------:R-:W2:Y:S04]  /*07f0*/  LDG.E R7, desc[UR10][R22.64+-0x10] ;  /* 0xfffff00a16077981 */ /* 0x000ea8000c1e1900 */
[----:B------:R-:W3:Y:S04]  /*0800*/  LDG.E R13, desc[UR10][R22.64+-0xc] ;  /* 0xfffff40a160d7981 */ /* 0x000ee8000c1e1900 */
[----:B------:R-:W4:Y:S04]  /*0810*/  LDG.E R21, desc[UR10][R22.64+-0x8] ;  /* 0xfffff80a16157981 */ /* 0x000f28000c1e1900 */
[----:B------:R-:W5:Y:S04]  /*0820*/  LDG.E R27, desc[UR10][R22.64+-0x4] ;  /* 0xfffffc0a161b7981 */ /* 0x000f68000c1e1900 */
[----:B------:R-:W5:Y:S04]  /*0830*/  LDG.E R11, desc[UR10][R22.64] ;  /* 0x0000000a160b7981 */ /* 0x000f68000c1e1900 */
[----:B------:R-:W5:Y:S04]  /*0840*/  LDG.E R19, desc[UR10][R22.64+0x4] ;  /* 0x0000040a16137981 */ /* 0x000f68000c1e1900 */
[----:B------:R-:W5:Y:S04]  /*0850*/  LDG.E R17, desc[UR10][R22.64+0x8] ;  /* 0x0000080a16117981 */ /* 0x000f68000c1e1900 */
[----:B------:R5:W5:Y:S01]  /*0860*/  LDG.E R15, desc[UR10][R22.64+0xc] ;  /* 0x00000c0a160f7981 */ /* 0x000b62000c1e1900 */
[----:B------:R-:W-:Y:S01]  /*0870*/  HFMA2 R8, -RZ, RZ, 0.96630859375, -0.0022525787353515625 ;  /* 0x3bbb989dff087431 */ /* 0x000fe200000001ff */
[----:B------:R-:W-:Y:S01]  /*0880*/  MOV R10, 0x437c0000 ;  /* 0x437c0000000a7802 */ /* 0x000fe20000000f00 */
[----:B------:R-:W-:Y:S01]  /*0890*/  UIADD3 UR8, UPT, UPT, UR8, 0x8, URZ ;  /* 0x0000000808087890 */ /* 0x000fe2000fffe0ff */
[----:B------:R-:W-:-:S03]  /*08a0*/  IADD3 R2, PT, PT, R2, 0x8, RZ ;  /* 0x0000000802027810 */ /* 0x000fc60007ffe0ff */
[----:B------:R-:W-:Y:S01]  /*08b0*/  UISETP.NE.AND UP1, UPT, UR8, URZ, UPT ;  /* 0x000000ff0800728c */ /* 0x000fe2000bf25270 */
[----:B--2---:R-:W-:-:S04]  /*08c0*/  FADD R7, R7, -R4 ;  /* 0x8000000407077221 */ /* 0x004fc80000000000 */
[----:B------:R-:W-:Y:S01]  /*08d0*/  FFMA.SAT R9, R7, R8, 0.5 ;  /* 0x3f00000007097423 */ /* 0x000fe20000002008 */
[----:B---3--:R-:W-:-:S03]  /*08e0*/  FADD R13, R13, -R4 ;  /* 0x800000040d0d7221 */ /* 0x008fc60000000000 */
[----:B------:R-:W-:Y:S01]  /*08f0*/  FFMA.RM R9, R9, R10, 12582913 ;  /* 0x4b40000109097423 */ /* 0x000fe2000000400a */
[----:B------:R-:W-:Y:S01]  /*0900*/  FFMA.SAT R25, R13, R8, 0.5 ;  /* 0x3f0000000d197423 */ /* 0x000fe20000002008 */
[--C-:B----4-:R-:W-:Y:S02]  /*0910*/  FADD R21, R21, -R4.reuse ;  /* 0x8000000415157221 */ /* 0x110fe40000000000 */
[----:B------:R-:W-:Y:S01]  /*0920*/  FADD R12, R9, -12583039 ;  /* 0xcb40007f090c7421 */ /* 0x000fe20000000000 */
[----:B-----5:R-:W-:Y:S01]  /*0930*/  FADD R23, R27, -R4 ;  /* 0x800000041b177221 */ /* 0x020fe20000000000 */
[----:B------:R-:W-:Y:S01]  /*0940*/  FFMA.RM R6, R25, R10, 12582913 ;  /* 0x4b40000119067423 */ /* 0x000fe2000000400a */
[-C--:B------:R-:W-:Y:S01]  /*0950*/  FFMA.SAT R25, R21, R8.reuse, 0.5 ;  /* 0x3f00000015197423 */ /* 0x080fe20000002008 */
[----:B------:R-:W-:Y:S01]  /*0960*/  FFMA R12, R7, 1.4426950216293334961, -R12 ;  /* 0x3fb8aa3b070c7823 */ /* 0x000fe2000000080c */
[----:B------:R-:W-:Y:S01]  /*0970*/  FFMA.SAT R27, R23, R8, 0.5 ;  /* 0x3f000000171b7423 */ /* 0x000fe20000002008 */
[----:B------:R-:W-:-:S02]  /*0980*/  FADD R14, R6, -12583039 ;  /* 0xcb40007f060e7421 */ /* 0x000fc40000000000 */
[----:B------:R-:W-:Y:S01]  /*0990*/  FFMA R12, R7, 1.925963033500011079e-08, R12 ;  /* 0x32a57060070c7823 */ /* 0x000fe2000000000c */
[-C--:B------:R-:W-:Y:S01]  /*09a0*/  FFMA.RM R7, R25, R10.reuse, 12582913 ;  /* 0x4b40000119077423 */ /* 0x080fe2000000400a */
[----:B------:R-:W-:Y:S01]  /*09b0*/  FADD R25, R11, -R4 ;  /* 0x800000040b197221 */ /* 0x000fe20000000000 */
[----:B------:R-:W-:Y:S01]  /*09c0*/  FFMA.RM R11, R27, R10, 12582913 ;  /* 0x4b4000011b0b7423 */ /* 0x000fe2000000400a */
[----:B------:R-:W-:Y:S01]  /*09d0*/  FFMA R14, R13, 1.4426950216293334961, -R14 ;  /* 0x3fb8aa3b0d0e7823 */ /* 0x000fe2000000080e */
[----:B------:R-:W-:Y:S01]  /*09e0*/  FADD R16, R7, -12583039 ;  /* 0xcb40007f07107421 */ /* 0x000fe20000000000 */
[----:B------:R-:W-:Y:S01]  /*09f0*/  FFMA.SAT R29, R25, R8, 0.5 ;  /* 0x3f000000191d7423 */ /* 0x000fe20000002008 */
[----:B------:R-:W-:Y:S01]  /*0a00*/  FADD R18, R11, -12583039 ;  /* 0xcb40007f0b127421 */ /* 0x000fe20000000000 */
[----:B------:R-:W-:Y:S01]  /*0a10*/  FFMA R13, R13, 1.925963033500011079e-08, R14 ;  /* 0x32a570600d0d7823 */ /* 0x000fe2000000000e */
[----:B------:R-:W-:Y:S01]  /*0a20*/  FADD R27, R19, -R4 ;  /* 0x80000004131b7221 */ /* 0x000fe20000000000 */
[----:B------:R-:W-:Y:S01]  /*0a30*/  FFMA.RM R14, R29, R10, 12582913 ;  /* 0x4b4000011d0e7423 */ /* 0x000fe2000000400a */
[----:B------:R-:W-:Y:S01]  /*0a40*/  FFMA R18, R23, 1.4426950216293334961, -R18 ;  /* 0x3fb8aa3b17127823 */ /* 0x000fe20000000812 */
[----:B------:R-:W0:Y:S01]  /*0a50*/  MUFU.EX2 R12, R12 ;  /* 0x0000000c000c7308 */ /* 0x000e220000000800 */
[----:B------:R-:W-:Y:S01]  /*0a60*/  FFMA R16, R21, 1.4426950216293334961, -R16 ;  /* 0x3fb8aa3b15107823 */ /* 0x000fe20000000810 */
[----:B------:R-:W-:Y:S01]  /*0a70*/  FADD R20, R14, -12583039 ;  /* 0xcb40007f0e147421 */ /* 0x000fe20000000000 */
[----:B------:R-:W-:Y:S01]  /*0a80*/  FFMA R18, R23, 1.925963033500011079e-08, R18 ;  /* 0x32a5706017127823 */ /* 0x000fe20000000012 */
[----:B------:R-:W-:Y:S01]  /*0a90*/  FFMA.SAT R19, R27, R8, 0.5 ;  /* 0x3f0000001b137423 */ /* 0x000fe20000002008 */
[----:B------:R-:W-:Y:S01]  /*0aa0*/  FADD R23, R17, -R4 ;  /* 0x8000000411177221 */ /* 0x000fe20000000000 */
[----:B------:R-:W-:Y:S01]  /*0ab0*/  FFMA R16, R21, 1.925963033500011079e-08, R16 ;  /* 0x32a5706015107823 */ /* 0x000fe20000000010 */
[----:B------:R-:W-:Y:S01]  /*0ac0*/  FFMA R20, R25, 1.4426950216293334961, -R20 ;  /* 0x3fb8aa3b19147823 */ /* 0x000fe20000000814 */
[----:B------:R-:W-:Y:S01]  /*0ad0*/  FFMA.RM R17, R19, R10, 12582913 ;  /* 0x4b40000113117423 */ /* 0x000fe2000000400a */
[----:B------:R-:W-:Y:S01]  /*0ae0*/  FFMA.SAT R29, R23, R8, 0.5 ;  /* 0x3f000000171d7423 */ /* 0x000fe20000002008 */
[----:B------:R-:W-:Y:S01]  /*0af0*/  FADD R21, R15, -R4 ;  /* 0x800000040f157221 */ /* 0x000fe20000000000 */
[----:B------:R-:W1:Y:S01]  /*0b00*/  MUFU.EX2 R13, R13 ;  /* 0x0000000d000d7308 */ /* 0x000e620000000800 */
[----:B------:R-:W-:Y:S01]  /*0b10*/  FFMA R19, R25, 1.925963033500011079e-08, R20 ;  /* 0x32a5706019137823 */ /* 0x000fe20000000014 */
[----:B------:R-:W-:Y:S01]  /*0b20*/  FADD R22, R17, -12583039 ;  /* 0xcb40007f11167421 */ /* 0x000fe20000000000 */
[----:B------:R-:W-:Y:S01]  /*0b30*/  FFMA.RM R15, R29, R10, 12582913 ;  /* 0x4b4000011d0f7423 */ /* 0x000fe2000000400a */
[----:B------:R-:W-:Y:S01]  /*0b40*/  FFMA.SAT R25, R21, R8, 0.5 ;  /* 0x3f00000015197423 */ /* 0x000fe20000002008 */
[----:B------:R-:W-:Y:S01]  /*0b50*/  SHF.L.U32 R20, R9, 0x17, RZ ;  /* 0x0000001709147819 */ /* 0x000fe200000006ff */
[----:B------:R-:W-:Y:S01]  /*0b60*/  FFMA R22, R27, 1.4426950216293334961, -R22 ;  /* 0x3fb8aa3b1b167823 */ /* 0x000fe20000000816 */
[----:B------:R-:W-:Y:S01]  /*0b70*/  FADD R24, R15, -12583039 ;  /* 0xcb40007f0f187421 */ /* 0x000fe20000000000 */
[----:B------:R-:W2:Y:S01]  /*0b80*/  MUFU.EX2 R16, R16 ;  /* 0x0000001000107308 */ /* 0x000ea20000000800 */
[----:B------:R-:W-:Y:S01]  /*0b90*/  FFMA.RM R10, R25, R10, 12582913 ;  /* 0x4b400001190a7423 */ /* 0x000fe2000000400a */
[----:B0-----:R-:W-:Y:S01]  /*0ba0*/  FFMA R12, R20, R12, R3 ;  /* 0x0000000c140c7223 */ /* 0x001fe20000000003 */
[----:B------:R-:W-:Y:S01]  /*0bb0*/  FFMA R8, R27, 1.925963033500011079e-08, R22 ;  /* 0x32a570601b087823 */ /* 0x000fe20000000016 */
[----:B------:R-:W-:Y:S01]  /*0bc0*/  FFMA R24, R23, 1.4426950216293334961, -R24 ;  /* 0x3fb8aa3b17187823 */ /* 0x000fe20000000818 */
[----:B------:R-:W-:Y:S01]  /*0bd0*/  FADD R20, R10, -12583039 ;  /* 0xcb40007f0a147421 */ /* 0x000fe20000000000 */
[----:B------:R-:W-:-:S02]  /*0be0*/  SHF.L.U32 R9, R6, 0x17, RZ ;  /* 0x0000001706097819 */ /* 0x000fc400000006ff */
[----:B------:R-:W0:Y:S01]  /*0bf0*/  MUFU.EX2 R18, R18 ;  /* 0x0000001200127308 */ /* 0x000e220000000800 */
[----:B------:R-:W-:Y:S01]  /*0c00*/  FFMA R24, R23, 1.925963033500011079e-08, R24 ;  /* 0x32a5706017187823 */ /* 0x000fe20000000018 */
[----:B------:R-:W-:Y:S01]  /*0c10*/  FFMA R20, R21, 1.4426950216293334961, -R20 ;  /* 0x3fb8aa3b15147823 */ /* 0x000fe20000000814 */
[----:B------:R-:W-:Y:S01]  /*0c20*/  SHF.L.U32 R6, R7, 0x17, RZ ;  /* 0x0000001707067819 */ /* 0x000fe200000006ff */
[----:B-1----:R-:W-:Y:S01]  /*0c30*/  FFMA R9, R9, R13, R12 ;  /* 0x0000000d09097223 */ /* 0x002fe2000000000c */
[----:B------:R-:W-:Y:S01]  /*0c40*/  SHF.L.U32 R12, R11, 0x17, RZ ;  /* 0x000000170b0c7819 */ /* 0x000fe200000006ff */
[----:B------:R-:W-:Y:S01]  /*0c50*/  FFMA R20, R21, 1.925963033500011079e-08, R20 ;  /* 0x32a5706015147823 */ /* 0x000fe20000000014 */
[----:B------:R-:W-:Y:S01]  /*0c60*/  SHF.L.U32 R3, R14, 0x17, RZ ;  /* 0x000000170e037819 */ /* 0x000fe200000006ff */
[----:B------:R-:W1:Y:S01]  /*0c70*/  MUFU.EX2 R19, R19 ;  /* 0x0000001300137308 */ /* 0x000e620000000800 */
[----:B--2---:R-:W-:Y:S01]  /*0c80*/  FFMA R9, R6, R16, R9 ;  /* 0x0000001006097223 */ /* 0x004fe20000000009 */
[----:B------:R-:W-:-:S02]  /*0c90*/  SHF.L.U32 R6, R17, 0x17, RZ ;  /* 0x0000001711067819 */ /* 0x000fc400000006ff */
[----:B------:R-:W-:-:S04]  /*0ca0*/  SHF.L.U32 R10, R10, 0x17, RZ ;  /* 0x000000170a0a7819 */ /* 0x000fc800000006ff */
[----:B------:R-:W2:Y:S01]  /*0cb0*/  MUFU.EX2 R8, R8 ;  /* 0x0000000800087308 */ /* 0x000ea20000000800 */
[----:B0-----:R-:W-:-:S07]  /*0cc0*/  FFMA R12, R12, R18, R9 ;  /* 0x000000120c0c7223 */ /* 0x001fce0000000009 */
[----:B------:R-:W0:Y:S01]  /*0cd0*/  MUFU.EX2 R24, R24 ;  /* 0x0000001800187308 */ /* 0x000e220000000800 */
[----:B-1----:R-:W-:Y:S01]  /*0ce0*/  FFMA R3, R3, R19, R12 ;  /* 0x0000001303037223 */ /* 0x002fe2000000000c */
[----:B------:R-:W-:-:S06]  /*0cf0*/  SHF.L.U32 R12, R15, 0x17, RZ ;  /* 0x000000170f0c7819 */ /* 0x000fcc00000006ff */
[----:B------:R-:W1:Y:S01]  /*0d00*/  MUFU.EX2 R20, R20 ;  /* 0x0000001400147308 */ /* 0x000e620000000800 */
[----:B--2---:R-:W-:-:S04]  /*0d10*/  FFMA R3, R6, R8, R3 ;  /* 0x0000000806037223 */ /* 0x004fc80000000003 */
[----:B0-----:R-:W-:-:S04]  /*0d20*/  FFMA R3, R12, R24, R3 ;  /* 0x000000180c037223 */ /* 0x001fc80000000003 */
[----:B-1----:R-:W-:Y:S01]  /*0d30*/  FFMA R3, R10, R20, R3 ;  /* 0x000000140a037223 */ /* 0x002fe20000000003 */
[----:B------:R-:W-:Y:S06]  /*0d40*/  BRA.U UP1, `(.L_x_115) ;  /* 0xfffffff9019c7547 */ /* 0x000fec000b83ffff */
.L_x_114:
        /* <DEDUP_REMOVED lines=10> */
[----:B------:R-:W3:Y:S04]  /*0df0*/  LDG.E R11, desc[UR10][R8.64+0x4] ;  /* 0x0000040a080b7981 */ /* 0x000ee8000c1e1900 */
[----:B------:R-:W4:Y:S04]  /*0e00*/  LDG.E R13, desc[UR10][R8.64+0x8] ;  /* 0x0000080a080d7981 */ /* 0x000f28000c1e1900 */
[----:B------:R0:W5:Y:S01]  /*0e10*/  LDG.E R15, desc[UR10][R8.64+0xc] ;  /* 0x00000c0a080f7981 */ /* 0x000162000c1e1900 */
[----:B------:R-:W-:Y:S01]  /*0e20*/  HFMA2 R12, -RZ, RZ, 0.96630859375, -0.0022525787353515625 ;  /* 0x3bbb989dff0c7431 */ /* 0x000fe200000001ff */
[----:B------:R-:W-:Y:S01]  /*0e30*/  MOV R14, 0x437c0000 ;  /* 0x437c0000000e7802 */ /* 0x000fe20000000f00 */
[----:B------:R-:W-:Y:S01]  /*0e40*/  UIADD3 UR4, UPT, UPT, UR4, 0x4, URZ ;  /* 0x0000000404047890 */ /* 0x000fe2000fffe0ff */
[----:B--2---:R-:W-:-:S04]  /*0e50*/  FADD R7, R7, -R4 ;  /* 0x8000000407077221 */ /* 0x004fc80000000000 */
[----:B------:R-:W-:Y:S01]  /*0e60*/  FFMA.SAT R2, R7, R12, 0.5 ;  /* 0x3f00000007027423 */ /* 0x000fe2000000200c */
[----:B---3--:R-:W-:-:S03]  /*0e70*/  FADD R11, R11, -R4 ;  /* 0x800000040b0b7221 */ /* 0x008fc60000000000 */
[----:B------:R-:W-:Y:S01]  /*0e80*/  FFMA.RM R2, R2, R14, 12582913 ;  /* 0x4b40000102027423 */ /* 0x000fe2000000400e */
[----:B------:R-:W-:Y:S01]  /*0e90*/  FFMA.SAT R6, R11, R12, 0.5 ;  /* 0x3f0000000b067423 */ /* 0x000fe2000000200c */
[--C-:B----4-:R-:W-:Y:S02]  /*0ea0*/  FADD R13, R13, -R4.reuse ;  /* 0x800000040d0d7221 */ /* 0x110fe40000000000 */
[----:B------:R-:W-:Y:S01]  /*0eb0*/  FADD R10, R2, -12583039 ;  /* 0xcb40007f020a7421 */ /* 0x000fe20000000000 */
[----:B------:R-:W-:Y:S01]  /*0ec0*/  FFMA.RM R6, R6, R14, 12582913 ;  /* 0x4b40000106067423 */ /* 0x000fe2000000400e */
[----:B0-----:R-:W-:Y:S01]  /*0ed0*/  FFMA.SAT R9, R13, R12, 0.5 ;  /* 0x3f0000000d097423 */ /* 0x001fe2000000200c */
[----:B-----5:R-:W-:Y:S01]  /*0ee0*/  FADD R15, R15, -R4 ;  /* 0x800000040f0f7221 */ /* 0x020fe20000000000 */
[----:B------:R-:W-:Y:S01]  /*0ef0*/  FFMA R10, R7, 1.4426950216293334961, -R10 ;  /* 0x3fb8aa3b070a7823 */ /* 0x000fe2000000080a */
[----:B------:R-:W-:Y:S01]  /*0f00*/  FADD R8, R6, -12583039 ;  /* 0xcb40007f06087421 */ /* 0x000fe20000000000 */
[----:B------:R-:W-:-:S02]  /*0f10*/  SHF.L.U32 R2, R2, 0x17, RZ ;  /* 0x0000001702027819 */ /* 0x000fc400000006ff */
[----:B------:R-:W-:Y:S01]  /*0f20*/  FFMA R10, R7, 1.925963033500011079e-08, R10 ;  /* 0x32a57060070a7823 */ /* 0x000fe2000000000a */
[----:B------:R-:W-:Y:S01]  /*0f30*/  FFMA.RM R7, R9, R14, 12582913 ;  /* 0x4b40000109077423 */ /* 0x000fe2000000400e */
[----:B------:R-:W-:Y:S01]  /*0f40*/  FFMA R8, R11, 1.4426950216293334961, -R8 ;  /* 0x3fb8aa3b0b087823 */ /* 0x000fe20000000808 */
[----:B------:R-:W-:Y:S02]  /*0f50*/  FFMA.SAT R9, R15, R12, 0.5 ;  /* 0x3f0000000f097423 */ /* 0x000fe4000000200c */
[----:B------:R-:W-:Y:S01]  /*0f60*/  FADD R12, R7, -12583039 ;  /* 0xcb40007f070c7421 */ /* 0x000fe20000000000 */
[----:B------:R-:W-:Y:S01]  /*0f70*/  FFMA R8, R11, 1.925963033500011079e-08, R8 ;  /* 0x32a570600b087823 */ /* 0x000fe20000000008 */
[----:B------:R-:W-:Y:S01]  /*0f80*/  FFMA.RM R11, R9, R14, 12582913 ;  /* 0x4b400001090b7423 */ /* 0x000fe2000000400e */
[----:B------:R-:W0:Y:S01]  /*0f90*/  MUFU.EX2 R10, R10 ;  /* 0x0000000a000a7308 */ /* 0x000e220000000800 */
[----:B------:R-:W-:Y:S01]  /*0fa0*/  FFMA R12, R13, 1.4426950216293334961, -R12 ;  /* 0x3fb8aa3b0d0c7823 */ /* 0x000fe2000000080c */
[----:B------:R-:W-:Y:S01]  /*0fb0*/  SHF.L.U32 R9, R6, 0x17, RZ ;  /* 0x0000001706097819 */ /* 0x000fe200000006ff */
[----:B------:R-:W-:Y:S01]  /*0fc0*/  FADD R14, R11, -12583039 ;  /* 0xcb40007f0b0e7421 */ /* 0x000fe20000000000 */
[----:B------:R-:W-:Y:S01]  /*0fd0*/  SHF.L.U32 R7, R7, 0x17, RZ ;  /* 0x0000001707077819 */ /* 0x000fe200000006ff */
[----:B------:R-:W-:-:S02]  /*0fe0*/  FFMA R12, R13, 1.925963033500011079e-08, R12 ;  /* 0x32a570600d0c7823 */ /* 0x000fc4000000000c */
[C---:B------:R-:W-:Y:S01]  /*0ff0*/  FFMA R14, R15.reuse, 1.4426950216293334961, -R14 ;  /* 0x3fb8aa3b0f0e7823 */ /* 0x040fe2000000080e */
[----:B------:R-:W1:Y:S03]  /*1000*/  MUFU.EX2 R8, R8 ;  /* 0x0000000800087308 */ /* 0x000e660000000800 */
[----:B------:R-:W-:-:S05]  /*1010*/  FFMA R14, R15, 1.925963033500011079e-08, R14 ;  /* 0x32a570600f0e7823 */ /* 0x000fca000000000e */
[----:B------:R-:W2:Y:S01]  /*1020*/  MUFU.EX2 R12, R12 ;  /* 0x0000000c000c7308 */ /* 0x000ea20000000800 */
[----:B0-----:R-:W-:Y:S01]  /*1030*/  FFMA R2, R2, R10, R3 ;  /* 0x0000000a02027223 */ /* 0x001fe20000000003 */
[----:B------:R-:W-:-:S06]  /*1040*/  SHF.L.U32 R3, R11, 0x17, RZ ;  /* 0x000000170b037819 */ /* 0x000fcc00000006ff */
[----:B------:R-:W0:Y:S01]  /*1050*/  MUFU.EX2 R14, R14 ;  /* 0x0000000e000e7308 */ /* 0x000e220000000800 */
[----:B-1----:R-:W-:-:S04]  /*1060*/  FFMA R2, R9, R8, R2 ;  /* 0x0000000809027223 */ /* 0x002fc80000000002 */
[----:B--2---:R-:W-:-:S04]  /*1070*/  FFMA R2, R7, R12, R2 ;  /* 0x0000000c07027223 */ /* 0x004fc80000000002 */
[----:B0-----:R-:W-:-:S07]  /*1080*/  FFMA R3, R3, R14, R2 ;  /* 0x0000000e03037223 */ /* 0x001fce0000000002 */
.L_x_116:
[----:B------:R-:W-:Y:S05]  /*1090*/  BRA.U !UP1, `(.L_x_113) ;  /* 0x0000000109b87547 */ /* 0x000fea000b800000 */
[----:B------:R-:W-:Y:S02]  /*10a0*/  UISETP.NE.AND UP0, UPT, UR6, 0x1, UPT ;  /* 0x000000010600788c */ /* 0x000fe4000bf05270 */
[----:B------:R-:W-:-:S04]  /*10b0*/  ULOP3.LUT UR5, UR5, 0x1, URZ, 0xc0, !UPT ;  /* 0x0000000105057892 */ /* 0x000fc8000f8ec0ff */
[----:B------:R-:W-:-:S03]  /*10c0*/  UISETP.NE.U32.AND UP1, UPT, UR5, 0x1, UPT ;  /* 0x000000010500788c */ /* 0x000fc6000bf25070 */
[----:B------:R-:W-:Y:S08]  /*10d0*/  BRA.U !UP0, `(.L_x_117) ;  /* 0x0000000108687547 */ /* 0x000ff0000b800000 */
[----:B------:R-:W0:Y:S01]  /*10e0*/  LDC.64 R6, c[0x0][0x380] ;  /* 0x0000e000ff067b82 */ /* 0x000e220000000a00 */
[----:B------:R-:W-:-:S05]  /*10f0*/  IADD3 R9, PT, PT, R0, UR4, RZ ;  /* 0x0000000400097c10 */ /* 0x000fca000fffe0ff */
[----:B0-----:R-:W-:-:S05]  /*1100*/  IMAD.WIDE R6, R9, 0x4, R6 ;  /* 0x0000000409067825 */ /* 0x001fca00078e0206 */
[----:B------:R-:W2:Y:S04]  /*1110*/  LDG.E R9, desc[UR10][R6.64] ;  /* 0x0000000a06097981 */ /* 0x000ea8000c1e1900 */
[----:B------:R-:W3:Y:S01]  /*1120*/  LDG.E R13, desc[UR10][R6.64+0x4] ;  /* 0x0000040a060d7981 */ /* 0x000ee2000c1e1900 */
[----:B------:R-:W-:Y:S01]  /*1130*/  HFMA2 R2, -RZ, RZ, 0.96630859375, -0.0022525787353515625 ;  /* 0x3bbb989dff027431 */ /* 0x000fe200000001ff */
[----:B------:R-:W-:Y:S01]  /*1140*/  MOV R11, 0x437c0000 ;  /* 0x437c0000000b7802 */ /* 0x000fe20000000f00 */
[----:B------:R-:W-:Y:S01]  /*1150*/  UIADD3 UR4, UPT, UPT, UR4, 0x2, URZ ;  /* 0x0000000204047890 */ /* 0x000fe2000fffe0ff */
[----:B--2---:R-:W-:-:S04]  /*1160*/  FADD R9, R9, -R4 ;  /* 0x8000000409097221 */ /* 0x004fc80000000000 */
[----:B------:R-:W-:Y:S01]  /*1170*/  FFMA.SAT R8, R9, R2, 0.5 ;  /* 0x3f00000009087423 */ /* 0x000fe20000002002 */
[----:B---3--:R-:W-:-:S03]  /*1180*/  FADD R13, R13, -R4 ;  /* 0x800000040d0d7221 */ /* 0x008fc60000000000 */
[----:B------:R-:W-:Y:S01]  /*1190*/  FFMA.RM R8, R8, R11, 12582913 ;  /* 0x4b40000108087423 */ /* 0x000fe2000000400b */
[----:B------:R-:W-:-:S03]  /*11a0*/  FFMA.SAT R10, R13, R2, 0.5 ;  /* 0x3f0000000d0a7423 */ /* 0x000fc60000002002 */
[----:B------:R-:W-:Y:S01]  /*11b0*/  FADD R2, R8, -12583039 ;  /* 0xcb40007f08027421 */ /* 0x000fe20000000000 */
[----:B------:R-:W-:Y:S01]  /*11c0*/  FFMA.RM R10, R10, R11, 12582913 ;  /* 0x4b4000010a0a7423 */ /* 0x000fe2000000400b */
[----:B------:R-:W-:Y:S02]  /*11d0*/  SHF.L.U32 R8, R8, 0x17, RZ ;  /* 0x0000001708087819 */ /* 0x000fe400000006ff */
[C---:B------:R-:W-:Y:S01]  /*11e0*/  FFMA R2, R9.reuse, 1.4426950216293334961, -R2 ;  /* 0x3fb8aa3b09027823 */ /* 0x040fe20000000802 */
[C---:B------:R-:W-:Y:S01]  /*11f0*/  FADD R6, R10.reuse, -12583039 ;  /* 0xcb40007f0a067421 */ /* 0x040fe20000000000 */
[----:B------:R-:W-:Y:S02]  /*1200*/  SHF.L.U32 R10, R10, 0x17, RZ ;  /* 0x000000170a0a7819 */ /* 0x000fe400000006ff */
[----:B------:R-:W-:Y:S01]  /*1210*/  FFMA R2, R9, 1.925963033500011079e-08, R2 ;  /* 0x32a5706009027823 */ /* 0x000fe20000000002 */
[----:B------:R-:W-:-:S04]  /*1220*/  FFMA R6, R13, 1.4426950216293334961, -R6 ;  /* 0x3fb8aa3b0d067823 */ /* 0x000fc80000000806 */
[----:B------:R-:W-:Y:S01]  /*1230*/  FFMA R6, R13, 1.925963033500011079e-08, R6 ;  /* 0x32a570600d067823 */ /* 0x000fe20000000006 */
[----:B------:R-:W0:Y:S08]  /*1240*/  MUFU.EX2 R2, R2 ;  /* 0x0000000200027308 */ /* 0x000e300000000800 */
[----:B------:R-:W1:Y:S01]  /*1250*/  MUFU.EX2 R6, R6 ;  /* 0x0000000600067308 */ /* 0x000e620000000800 */
[----:B0-----:R-:W-:-:S04]  /*1260*/  FFMA R3, R8, R2, R3 ;  /* 0x0000000208037223 */ /* 0x001fc80000000003 */
[----:B-1----:R-:W-:-:S07]  /*1270*/  FFMA R3, R10, R6, R3 ;  /* 0x000000060a037223 */ /* 0x002fce0000000003 */
.L_x_117:
[----:B------:R-:W-:Y:S05]  /*1280*/  BRA.U UP1, `(.L_x_113) ;  /* 0x00000001013c7547 */ /* 0x000fea000b800000 */
[----:B------:R-:W0:Y:S01]  /*1290*/  LDC.64 R6, c[0x0][0x380] ;  /* 0x0000e000ff067b82 */ /* 0x000e220000000a00 */
[----:B------:R-:W-:-:S05]  /*12a0*/  IADD3 R9, PT, PT, R0, UR4, RZ ;  /* 0x0000000400097c10 */ /* 0x000fca000fffe0ff */
[----:B0-----:R-:W-:-:S06]  /*12b0*/  IMAD.WIDE R6, R9, 0x4, R6 ;  /* 0x0000000409067825 */ /* 0x001fcc00078e0206 */
[----:B------:R-:W2:Y:S01]  /*12c0*/  LDG.E R7, desc[UR10][R6.64] ;  /* 0x0000000a06077981 */ /* 0x000ea2000c1e1900 */
[----:B------:R-:W-:Y:S01]  /*12d0*/  HFMA2 R9, -RZ, RZ, 0.96630859375, -0.0022525787353515625 ;  /* 0x3bbb989dff097431 */ /* 0x000fe200000001ff */
[----:B------:R-:W-:Y:S01]  /*12e0*/  MOV R11, 0x437c0000 ;  /* 0x437c0000000b7802 */ /* 0x000fe20000000f00 */
        /* <DEDUP_REMOVED lines=8> */
[----:B0-----:R-:W-:-:S07]  /*1370*/  FFMA R3, R2, R9, R3 ;  /* 0x0000000902037223 */ /* 0x001fce0000000003 */
.L_x_113:
[----:B------:R-:W0:Y:S02]  /*1380*/  LDC R0, c[0x0][0x394] ;  /* 0x0000e500ff007b82 */ /* 0x000e240000000800 */
[----:B0-----:R-:W-:-:S13]  /*1390*/  ISETP.GE.AND P0, PT, R0, 0x1, PT ;  /* 0x000000010000780c */ /* 0x001fda0003f06270 */
[----:B------:R-:W-:Y:S05]  /*13a0*/  @!P0 EXIT ;  /* 0x000000000000894d */ /* 0x000fea0003800000 */
[C---:B------:R-:W-:Y:S01]  /*13b0*/  ISETP.GE.U32.AND P0, PT, R0.reuse, 0x8, PT ;  /* 0x000000080000780c */ /* 0x040fe20003f06070 */
[----:B------:R-:W-:Y:S02]  /*13c0*/  HFMA2 R6, -RZ, RZ, 0, 0 ;  /* 0x00000000ff067431 */ /* 0x000fe400000001ff */
[----:B------:R-:W-:Y:S01]  /*13d0*/  IMAD R5, R5, R0, RZ ;  /* 0x0000000005057224 */ /* 0x000fe200078e02ff */
[----:B------:R-:W-:-:S09]  /*13e0*/  LOP3.LUT R19, R0, 0x7, RZ, 0xc0, !PT ;  /* 0x0000000700137812 */ /* 0x000fd200078ec0ff */
[----:B------:R-:W-:Y:S05]  /*13f0*/  @!P0 BRA `(.L_x_118) ;  /* 0x0000000c00888947 */ /* 0x000fea0003800000 */
[----:B------:R-:W0:Y:S01]  /*1400*/  LDCU.128 UR4, c[0x0][0x380] ;  /* 0x00007000ff0477ac */ /* 0x000e220008000c00 */
[----:B------:R-:W-:Y:S02]  /*1410*/  LOP3.LUT R6, R0, 0x7ffffff8, RZ, 0xc0, !PT ;  /* 0x7ffffff800067812 */ /* 0x000fe400078ec0ff */
[----:B------:R-:W-:Y:S02]  /*1420*/  MOV R18, R5 ;  /* 0x0000000500127202 */ /* 0x000fe40000000f00 */
[----:B------:R-:W-:Y:S01]  /*1430*/  IADD3 R16, PT, PT, -R6, RZ, RZ ;  /* 0x000000ff06107210 */ /* 0x000fe20007ffe1ff */
[----:B0-----:R-:W-:Y:S02]  /*1440*/  UIADD3 UR8, UP1, UPT, UR4, 0x10, URZ ;  /* 0x0000001004087890 */ /* 0x001fe4000ff3e0ff */
[----:B------:R-:W-:Y:S02]  /*1450*/  UIADD3 UR4, UP0, UPT, UR6, 0x10, URZ ;  /* 0x0000001006047890 */ /* 0x000fe4000ff1e0ff */
[----:B------:R-:W-:-:S02]  /*1460*/  UIADD3.X UR6, UPT, UPT, URZ, UR5, URZ, UP1, !UPT ;  /* 0x00000005ff067290 */ /* 0x000fc40008ffe4ff */
[----:B------:R-:W-:-:S12]  /*1470*/  UIADD3.X UR5, UPT, UPT, URZ, UR7, URZ, UP0, !UPT ;  /* 0x00000007ff057290 */ /* 0x000fd800087fe4ff */
.L_x_135:
[----:B------:R-:W-:Y:S02]  /*1480*/  MOV R14, UR8 ;  /* 0x00000008000e7c02 */ /* 0x000fe40008000f00 */
[----:B------:R-:W-:-:S03]  /*1490*/  MOV R15, UR6 ;  /* 0x00000006000f7c02 */ /* 0x000fc60008000f00 */
[----:B------:R-:W-:-:S05]  /*14a0*/  IMAD.WIDE R14, R18, 0x4, R14 ;  /* 0x00000004120e7825 */ /* 0x000fca00078e020e */
[----:B0-----:R-:W2:Y:S01]  /*14b0*/  LDG.E R7, desc[UR10][R14.64+-0x10] ;  /* 0xfffff00a0e077981 */ /* 0x001ea2000c1e1900 */
[----:B------:R-:W-:Y:S01]  /*14c0*/  HFMA2 R9, -RZ, RZ, 3.7421875, 0 ;  /* 0x437c0000ff097431 */ /* 0x000fe200000001ff */
[----:B------:R-:W-:Y:S01]  /*14d0*/  MOV R0, 0x3bbb989d ;  /* 0x3bbb989d00007802 */ /* 0x000fe20000000f00 */
[----:B------:R-:W0:Y:S01]  /*14e0*/  MUFU.RCP R8, R3 ;  /* 0x0000000300087308 */ /* 0x000e220000001000 */
[----:B------:R-:W-:Y:S01]  /*14f0*/  MOV R10, UR4 ;  /* 0x00000004000a7c02 */ /* 0x000fe20008000f00 */
[----:B------:R-:W-:Y:S01]  /*1500*/  BSSY.RECONVERGENT B2, `(.L_x_119) ;  /* 0x0000018000027945 */ /* 0x000fe20003800200 */
[----:B------:R-:W-:Y:S02]  /*1510*/  MOV R11, UR5 ;  /* 0x00000005000b7c02 */ /* 0x000fe40008000f00 */
[----:B------:R-:W-:Y:S01]  /*1520*/  IADD3 R16, PT, PT, R16, 0x8, RZ ;  /* 0x0000000810107810 */ /* 0x000fe20007ffe0ff */
[----:B------:R-:W-:-:S03]  /*1530*/  IMAD.WIDE R10, R18, 0x4, R10 ;  /* 0x00000004120a7825 */ /* 0x000fc600078e020a */
[----:B------:R-:W-:Y:S01]  /*1540*/  ISETP.NE.AND P2, PT, R16, RZ, PT ;  /* 0x000000ff1000720c */ /* 0x000fe20003f45270 */
[----:B--2---:R-:W-:-:S04]  /*1550*/  FADD R7, R7, -R4 ;  /* 0x8000000407077221 */ /* 0x004fc80000000000 */
[----:B------:R-:W-:-:S04]  /*1560*/  FFMA.SAT R0, R7, R0, 0.5 ;  /* 0x3f00000007007423 */ /* 0x000fc80000002000 */
[----:B------:R-:W-:Y:S01]  /*1570*/  FFMA.RM R0, R0, R9, 12582913 ;  /* 0x4b40000100007423 */ /* 0x000fe20000004009 */
[----:B0-----:R-:W-:-:S03]  /*1580*/  FFMA R9, R8, -R3, 1 ;  /* 0x3f80000008097423 */ /* 0x001fc60000000803 */
[C---:B------:R-:W-:Y:S01]  /*1590*/  FADD R2, R0.reuse, -12583039 ;  /* 0xcb40007f00027421 */ /* 0x040fe20000000000 */
[----:B------:R-:W-:Y:S01]  /*15a0*/  SHF.L.U32 R0, R0, 0x17, RZ ;  /* 0x0000001700007819 */ /* 0x000fe200000006ff */
[----:B------:R-:W-:Y:S02]  /*15b0*/  FFMA R9, R8, R9, R8 ;  /* 0x0000000908097223 */ /* 0x000fe40000000008 */
[----:B------:R-:W-:-:S04]  /*15c0*/  FFMA R2, R7, 1.4426950216293334961, -R2 ;  /* 0x3fb8aa3b07027823 */ /* 0x000fc80000000802 */
[----:B------:R-:W-:-:S04]  /*15d0*/  FFMA R2, R7, 1.925963033500011079e-08, R2 ;  /* 0x32a5706007027823 */ /* 0x000fc80000000002 */
        /* <DEDUP_REMOVED lines=8> */
[----:B------:R-:W-:Y:S05]  /*1660*/  CALL.REL.NOINC `($__internal_2_$__cuda_sm3x_div_rn_noftz_f32_slowpath) ;  /* 0x0000001800447944 */ /* 0x000fea0003c00000 */
[----:B------:R-:W-:-:S07]  /*1670*/  MOV R9, R7 ;  /* 0x0000000700097202 */ /* 0x000fce0000000f00 */
.L_x_120:
[----:B------:R-:W-:Y:S05]  /*1680*/  BSYNC.RECONVERGENT B2 ;  /* 0x0000000000027941 */ /* 0x000fea0003800200 */
.L_x_119:
[----:B------:R0:W-:Y:S04]  /*1690*/  STG.E desc[UR10][R10.64+-0x10], R9 ;  /* 0xfffff0090a007986 */ /* 0x0001e8000c10190a */
[----:B------:R-:W2:Y:S01]  /*16a0*/  LDG.E R7, desc[UR10][R14.64+-0xc] ;  /* 0xfffff40a0e077981 */ /* 0x000ea2000c1e1900 */
[----:B------:R-:W-:Y:S01]  /*16b0*/  HFMA2 R0, -RZ, RZ, 0.96630859375, -0.0022525787353515625 ;  /* 0x3bbb989dff007431 */ /* 0x000fe200000001ff */
[----:B------:R-:W-:Y:S01]  /*16c0*/  MOV R13, 0x437c0000 ;  /* 0x437c0000000d7802 */ /* 0x000fe20000000f00 */
[----:B------:R-:W0:Y:S01]  /*16d0*/  MUFU.RCP R8, R3 ;  /* 0x0000000300087308 */ /* 0x000e220000001000 */
[----:B------:R-:W-:Y:S01]  /*16e0*/  BSSY.RECONVERGENT B2, `(.L_x_121) ;  /* 0x0000014000027945 */ /* 0x000fe20003800200 */
[----:B0-----:R-:W-:Y:S01]  /*16f0*/  FFMA R9, R8, -R3, 1 ;  /* 0x3f80000008097423 */ /* 0x001fe20000000803 */
[----:B--2---:R-:W-:-:S04]  /*1700*/  FADD R7, R7, -R4 ;  /* 0x8000000407077221 */ /* 0x004fc80000000000 */
[----:B------:R-:W-:-:S04]  /*1710*/  FFMA.SAT R0, R7, R0, 0.5 ;  /* 0x3f00000007007423 */ /* 0x000fc80000002000 */
[----:B------:R-:W-:-:S04]  /*1720*/  FFMA.RM R0, R0, R13, 12582913 ;  /* 0x4b40000100007423 */ /* 0x000fc8000000400d */
        /* <DEDUP_REMOVED lines=9> */
[----:B------:R-:W-:-:S04]  /*17c0*/  FFMA R8, R7, -R3, R12 ;  /* 0x8000000307087223 */ /* 0x000fc8000000000c */
[----:B------:R-:W-:Y:S01]  /*17d0*/  FFMA R7, R0, R8, R7 ;  /* 0x0000000800077223 */ /* 0x000fe20000000007 */
[----:B0-----:R-:W-:Y:S06]  /*17e0*/  @!P0 BRA `(.L_x_122) ;  /* 0x00000000000c8947 */ /* 0x001fec0003800000 */
[----:B------:R-:W-:Y:S02]  /*17f0*/  MOV R0, R12 ;  /* 0x0000000c00007202 */ /* 0x000fe40000000f00 */
[----:B------:R-:W-:-:S07]  /*1800*/  MOV R2, 0x1820 ;  /* 0x0000182000027802 */ /* 0x000fce0000000f00 */
[----:B------:R-:W-:Y:S05]  /*1810*/  CALL.REL.NOINC `($__internal_2_$__cuda_sm3x_div_rn_noftz_f32_slowpath) ;  /* 0x0000001400d87944 */ /* 0x000fea0003c00000 */
.L_x_122:
[----:B------:R-:W-:Y:S05]  /*1820*/  BSYNC.RECONVERGENT B2 ;  /* 0x0000000000027941 */ /* 0x000fea0003800200 */
.L_x_121:
[----:B------:R0:W-:Y:S04]  /*1830*/  STG.E desc[UR10][R10.64+-0xc], R7 ;  /* 0xfffff4070a007986 */ /* 0x0001e8000c10190a */
[----:B------:R-:W2:Y:S01]  /*1840*/  LDG.E R9, desc[UR10][R14.64+-0x8] ;  /* 0xfffff80a0e097981 */ /* 0x000ea2000c1e1900 */
[----:B------:R-:W-:Y:S01]  /*1850*/  HFMA2 R0, -RZ, RZ, 0.96630859375, -0.0022525787353515625 ;  /* 0x3bbb989dff007431 */ /* 0x000fe200000001ff */
[----:B------:R-:W-:Y:S01]  /*1860*/  MOV R13, 0x437c0000 ;  /* 0x437c0000000d7802 */ /* 0x000fe20000000f00 */
[----:B------:R-:W1:Y:S01]  /*1870*/  MUFU.RCP R8, R3 ;  /* 0x0000000300087308 */ /* 0x000e620000001000 */
[----:B------:R-:W-:Y:S01]  /*1880*/  BSSY.RECONVERGENT B2, `(.L_x_123) ;  /* 0x0000014000027945 */ /* 0x000fe20003800200 */
[----:B--2---:R-:W-:-:S04]  /*1890*/  FADD R9, R9, -R4 ;  /* 0x8000000409097221 */ /* 0x004fc80000000000 */
[----:B------:R-:W-:-:S04]  /*18a0*/  FFMA.SAT R0, R9, R0, 0.5 ;  /* 0x3f00000009007423 */ /* 0x000fc80000002000 */
[----:B------:R-:W-:-:S04]  /*18b0*/  FFMA.RM R0, R0, R13, 12582913 ;  /* 0x4b40000100007423 */ /* 0x000fc8000000400d */
[C---:B------:R-:W-:Y:S01]  /*18c0*/  FADD R2, R0.reuse, -12583039 ;  /* 0xcb40007f00027421 */ /* 0x040fe20000000000 */
[----:B------:R-:W-:-:S03]  /*18d0*/  SHF.L.U32 R0, R0, 0x17, RZ ;  /* 0x0000001700007819 */ /* 0x000fc600000006ff */
[----:B------:R-:W-:-:S04]  /*18e0*/  FFMA R2, R9, 1.4426950216293334961, -R2 ;  /* 0x3fb8aa3b09027823 */ /* 0x000fc80000000802 */
[----:B------:R-:W-:Y:S01]  /*18f0*/  FFMA R2, R9, 1.925963033500011079e-08, R2 ;  /* 0x32a5706009027823 */ /* 0x000fe20000000002 */
[----:B-1----:R-:W-:-:S03]  /*1900*/  FFMA R9, R8, -R3, 1 ;  /* 0x3f80000008097423 */ /* 0x002fc60000000803 */
[----:B0-----:R-:W0:Y:S02]  /*1910*/  MUFU.EX2 R7, R2 ;  /* 0x0000000200077308 */ /* 0x001e240000000800 */
        /* <DEDUP_REMOVED lines=10> */
.L_x_124:
[----:B------:R-:W-:Y:S05]  /*19c0*/  BSYNC.RECONVERGENT B2 ;  /* 0x0000000000027941 */ /* 0x000fea0003800200 */
.L_x_123:
        /* <DEDUP_REMOVED lines=25> */
.L_x_126:
[----:B------:R-:W-:Y:S05]  /*1b60*/  BSYNC.RECONVERGENT B2 ;  /* 0x0000000000027941 */ /* 0x000fea0003800200 */
.L_x_125:
        /* <DEDUP_REMOVED lines=25> */
.L_x_128:
[----:B------:R-:W-:Y:S05]  /*1d00*/  BSYNC.RECONVERGENT B2 ;  /* 0x0000000000027941 */ /* 0x000fea0003800200 */
.L_x_127:
        /* <DEDUP_REMOVED lines=25> */
.L_x_130:
[----:B------:R-:W-:Y:S05]  /*1ea0*/  BSYNC.RECONVERGENT B2 ;  /* 0x0000000000027941 */ /* 0x000fea0003800200 */
.L_x_129:
        /* <DEDUP_REMOVED lines=25> */
.L_x_132:
[----:B------:R-:W-:Y:S05]  /*2040*/  BSYNC.RECONVERGENT B2 ;  /* 0x0000000000027941 */ /* 0x000fea0003800200 */
.L_x_131:
        /* <DEDUP_REMOVED lines=13> */
[----:B------:R-:W-:Y:S01]  /*2120*/  FFMA R9, R0, 1.925963033500011079e-08, R9 ;  /* 0x32a5706000097823 */ /* 0x000fe20000000009 */
[----:B------:R-:W-:-:S05]  /*2130*/  FFMA R0, R8, R7, R8 ;  /* 0x0000000708007223 */ /* 0x000fca0000000008 */
[----:B------:R-:W0:Y:S02]  /*2140*/  MUFU.EX2 R9, R9 ;  /* 0x0000000900097308 */ /* 0x000e240000000800 */
[----:B0-----:R-:W-:-:S06]  /*2150*/  FMUL R13, R2, R9 ;  /* 0x00000009020d7220 */ /* 0x001fcc0000400000 */
        /* <DEDUP_REMOVED lines=8> */
.L_x_134:
[----:B------:R-:W-:Y:S05]  /*21e0*/  BSYNC.RECONVERGENT B2 ;  /* 0x0000000000027941 */ /* 0x000fea0003800200 */
.L_x_133:
[----:B------:R0:W-:Y:S01]  /*21f0*/  STG.E desc[UR10][R10.64+0xc], R7 ;  /* 0x00000c070a007986 */ /* 0x0001e2000c10190a */
[----:B------:R-:W-:Y:S01]  /*2200*/  IADD3 R18, PT, PT, R18, 0x8, RZ ;  /* 0x0000000812127810 */ /* 0x000fe20007ffe0ff */
[----:B------:R-:W-:Y:S06]  /*2210*/  @P2 BRA `(.L_x_135) ;  /* 0xfffffff000982947 */ /* 0x000fec000383ffff */
.L_x_118:
[----:B------:R-:W-:-:S13]  /*2220*/  ISETP.NE.AND P0, PT, R19, RZ, PT ;  /* 0x000000ff1300720c */ /* 0x000fda0003f05270 */
[----:B------:R-:W-:Y:S05]  /*2230*/  @!P0 EXIT ;  /* 0x000000000000894d */ /* 0x000fea0003800000 */
[----:B------:R-:W1:Y:S01]  /*2240*/  LDCU UR4, c[0x0][0x394] ;  /* 0x00007280ff0477ac */ /* 0x000e620008000800 */
[----:B------:R-:W-:Y:S01]  /*2250*/  ISETP.GE.U32.AND P0, PT, R19, 0x4, PT ;  /* 0x000000041300780c */ /* 0x000fe20003f06070 */
[----:B-1----:R-:W-:-:S12]  /*2260*/  ULOP3.LUT UR4, UR4, 0x3, URZ, 0xc0, !UPT ;  /* 0x0000000304047892 */ /* 0x002fd8000f8ec0ff */
[----:B------:R-:W-:Y:S05]  /*2270*/  @!P0 BRA `(.L_x_136) ;  /* 0x0000000400b88947 */ /* 0x000fea0003800000 */
[----:B------:R-:W1:Y:S01]  /*2280*/  LDC.64 R14, c[0x0][0x380] ;  /* 0x0000e000ff0e7b82 */ /* 0x000e620000000a00 */
[----:B0-----:R-:W-:-:S05]  /*2290*/  IADD3 R10, PT, PT, R5, R6, RZ ;  /* 0x00000006050a7210 */ /* 0x001fca0007ffe0ff */
[----:B-1----:R-:W-:-:S05]  /*22a0*/  IMAD.WIDE R14, R10, 0x4, R14 ;  /* 0x000000040a0e7825 */ /* 0x002fca00078e020e */
[----:B------:R-:W2:Y:S01]  /*22b0*/  LDG.E R7, desc[UR10][R14.64] ;  /* 0x0000000a0e077981 */ /* 0x000ea2000c1e1900 */
[----:B------:R-:W-:Y:S01]  /*22c0*/  HFMA2 R0, -RZ, RZ, 0.96630859375, -0.0022525787353515625 ;  /* 0x3bbb989dff007431 */ /* 0x000fe200000001ff */
[----:B------:R-:W-:Y:S01]  /*22d0*/  MOV R9, 0x437c0000 ;  /* 0x437c000000097802 */ /* 0x000fe20000000f00 */
[----:B------:R-:W0:Y:S01]  /*22e0*/  MUFU.RCP R8, R3 ;  /* 0x0000000300087308 */ /* 0x000e220000001000 */
[----:B------:R-:W-:Y:S01]  /*22f0*/  BSSY.RECONVERGENT B2, `(.L_x_137) ;  /* 0x0000014000027945 */ /* 0x000fe20003800200 */
[----:B--2---:R-:W-:-:S04]  /*2300*/  FADD R7, R7, -R4 ;  /* 0x8000000407077221 */ /* 0x004fc80000000000 */
[----:B------:R-:W-:-:S04]  /*2310*/  FFMA.SAT R0, R7, R0, 0.5 ;  /* 0x3f00000007007423 */ /* 0x000fc80000002000 */
[----:B------:R-:W-:Y:S01]  /*2320*/  FFMA.RM R0, R0, R9, 12582913 ;  /* 0x4b40000100007423 */ /* 0x000fe20000004009 */
[----:B0-----:R-:W-:-:S03]  /*2330*/  FFMA R9, R8, -R3, 1 ;  /* 0x3f80000008097423 */ /* 0x001fc60000000803 */
        /* <DEDUP_REMOVED lines=15> */
.L_x_138:
[----:B------:R-:W-:Y:S05]  /*2430*/  BSYNC.RECONVERGENT B2 ;  /* 0x0000000000027941 */ /* 0x000fea0003800200 */
.L_x_137:
[----:B------:R-:W0:Y:S02]  /*2440*/  LDC.64 R8, c[0x0][0x388] ;  /* 0x0000e200ff087b82 */ /* 0x000e240000000a00 */
[----:B0-----:R-:W-:-:S05]  /*2450*/  IMAD.WIDE R10, R10, 0x4, R8 ;  /* 0x000000040a0a7825 */ /* 0x001fca00078e0208 */
        /* <DEDUP_REMOVED lines=25> */
.L_x_140:
[----:B------:R-:W-:Y:S05]  /*25f0*/  BSYNC.RECONVERGENT B2 ;  /* 0x0000000000027941 */ /* 0x000fea0003800200 */
.L_x_139:
        /* <DEDUP_REMOVED lines=25> */
.L_x_142:
[----:B------:R-:W-:Y:S05]  /*2790*/  BSYNC.RECONVERGENT B2 ;  /* 0x0000000000027941 */ /* 0x000fea0003800200 */
.L_x_141:
        /* <DEDUP_REMOVED lines=25> */
.L_x_144:
[----:B------:R-:W-:Y:S05]  /*2930*/  BSYNC.RECONVERGENT B2 ;  /* 0x0000000000027941 */ /* 0x000fea0003800200 */
.L_x_143:
[----:B------:R1:W-:Y:S01]  /*2940*/  STG.E desc[UR10][R10.64+0xc], R7 ;  /* 0x00000c070a007986 */ /* 0x0003e2000c10190a */
[----:B------:R-:W-:-:S07]  /*2950*/  IADD3 R6, PT, PT, R6, 0x4, RZ ;  /* 0x0000000406067810 */ /* 0x000fce0007ffe0ff */
.L_x_136:
[----:B------:R-:W-:-:S13]  /*2960*/  ISETP.NE.AND P0, PT, RZ, UR4, PT ;  /* 0x00000004ff007c0c */ /* 0x000fda000bf05270 */
[----:B------:R-:W-:Y:S05]  /*2970*/  @!P0 EXIT ;  /* 0x000000000000894d */ /* 0x000fea0003800000 */
[----:B------:R-:W-:-:S09]  /*2980*/  UISETP.NE.AND UP0, UPT, UR4, 0x1, UPT ;  /* 0x000000010400788c */ /* 0x000fd2000bf05270 */
[----:B------:R-:W-:Y:S05]  /*2990*/  BRA.U !UP0, `(.L_x_145) ;  /* 0x0000000108e87547 */ /* 0x000fea000b800000 */
[----:B------:R-:W2:Y:S01]  /*29a0*/  LDC.64 R14, c[0x0][0x380] ;  /* 0x0000e000ff0e7b82 */ /* 0x000ea20000000a00 */
[----:B01----:R-:W-:-:S05]  /*29b0*/  IADD3 R10, PT, PT, R5, R6, RZ ;  /* 0x00000006050a7210 */ /* 0x003fca0007ffe0ff */
[----:B--2---:R-:W-:-:S05]  /*29c0*/  IMAD.WIDE R14, R10, 0x4, R14 ;  /* 0x000000040a0e7825 */ /* 0x004fca00078e020e */
        /* <DEDUP_REMOVED lines=24> */
.L_x_147:
[----:B------:R-:W-:Y:S05]  /*2b50*/  BSYNC.RECONVERGENT B2 ;  /* 0x0000000000027941 */ /* 0x000fea0003800200 */
.L_x_146:
[----:B------:R-:W0:Y:S02]  /*2b60*/  LDC.64 R8, c[0x0][0x388] ;  /* 0x0000e200ff087b82 */ /* 0x000e240000000a00 */
[----:B0-----:R-:W-:-:S05]  /*2b70*/  IMAD.WIDE R10, R10, 0x4, R8 ;  /* 0x000000040a0a7825 */ /* 0x001fca00078e0208 */
        /* <DEDUP_REMOVED lines=25> */
.L_x_149:
[----:B------:R-:W-:Y:S05]  /*2d10*/  BSYNC.RECONVERGENT B2 ;  /* 0x0000000000027941 */ /* 0x000fea0003800200 */
.L_x_148:
[----:B------:R2:W-:Y:S01]  /*2d20*/  STG.E desc[UR10][R10.64+0x4], R7 ;  /* 0x000004070a007986 */ /* 0x0005e2000c10190a */
[----:B------:R-:W-:-:S07]  /*2d30*/  IADD3 R6, PT, PT, R6, 0x2, RZ ;  /* 0x0000000206067810 */ /* 0x000fce0007ffe0ff */
.L_x_145:
[----:B------:R-:W3:Y:S02]  /*2d40*/  LDC R0, c[0x0][0x394] ;  /* 0x0000e500ff007b82 */ /* 0x000ee40000000800 */
[----:B---3--:R-:W-:-:S04]  /*2d50*/  LOP3.LUT R0, R0, 0x1, RZ, 0xc0, !PT ;  /* 0x0000000100007812 */ /* 0x008fc800078ec0ff */
[----:B------:R-:W-:-:S13]  /*2d60*/  ISETP.NE.U32.AND P0, PT, R0, 0x1, PT ;  /* 0x000000010000780c */ /* 0x000fda0003f05070 */
[----:B------:R-:W-:Y:S05]  /*2d70*/  @P0 EXIT ;  /* 0x000000000000094d */ /* 0x000fea0003800000 */
[----:B------:R-:W0:Y:S01]  /*2d80*/  LDC.64 R8, c[0x0][0x380] ;  /* 0x0000e000ff087b82 */ /* 0x000e220000000a00 */
[----:B------:R-:W-:-:S05]  /*2d90*/  IADD3 R5, PT, PT, R5, R6, RZ ;  /* 0x0000000605057210 */ /* 0x000fca0007ffe0ff */
[----:B012---:R-:W-:-:S06]  /*2da0*/  IMAD.WIDE R6, R5, 0x4, R8 ;  /* 0x0000000405067825 */ /* 0x007fcc00078e0208 */
[----:B------:R-:W2:Y:S01]  /*2db0*/  LDG.E R7, desc[UR10][R6.64] ;  /* 0x0000000a06077981 */ /* 0x000ea2000c1e1900 */
[----:B------:R-:W-:Y:S01]  /*2dc0*/  HFMA2 R9, -RZ, RZ, 0.96630859375, -0.0022525787353515625 ;  /* 0x3bbb989dff097431 */ /* 0x000fe200000001ff */
[----:B------:R-:W-:Y:S01]  /*2dd0*/  MOV R11, 0x437c0000 ;  /* 0x437c0000000b7802 */ /* 0x000fe20000000f00 */
[----:B------:R-:W0:Y:S01]  /*2de0*/  MUFU.RCP R2, R3 ;  /* 0x0000000300027308 */ /* 0x000e220000001000 */
[----:B------:R-:W-:Y:S01]  /*2df0*/  BSSY.RECONVERGENT B2, `(.L_x_150) ;  /* 0x0000014000027945 */ /* 0x000fe20003800200 */
[----:B--2---:R-:W-:Y:S01]  /*2e00*/  FADD R4, R7, -R4 ;  /* 0x8000000407047221 */ /* 0x004fe20000000000 */
[----:B0-----:R-:W-:-:S03]  /*2e10*/  FFMA R7, R2, -R3, 1 ;  /* 0x3f80000002077423 */ /* 0x001fc60000000803 */
[----:B------:R-:W-:-:S04]  /*2e20*/  FFMA.SAT R0, R4, R9, 0.5 ;  /* 0x3f00000004007423 */ /* 0x000fc80000002009 */
[----:B------:R-:W-:-:S04]  /*2e30*/  FFMA.RM R0, R0, R11, 12582913 ;  /* 0x4b40000100007423 */ /* 0x000fc8000000400b */
[C---:B------:R-:W-:Y:S01]  /*2e40*/  FADD R9, R0.reuse, -12583039 ;  /* 0xcb40007f00097421 */ /* 0x040fe20000000000 */
[----:B------:R-:W-:-:S03]  /*2e50*/  SHF.L.U32 R0, R0, 0x17, RZ ;  /* 0x0000001700007819 */ /* 0x000fc600000006ff */
[----:B------:R-:W-:-:S04]  /*2e60*/  FFMA R9, R4, 1.4426950216293334961, -R9 ;  /* 0x3fb8aa3b04097823 */ /* 0x000fc80000000809 */
[----:B------:R-:W-:-:S06]  /*2e70*/  FFMA R9, R4, 1.925963033500011079e-08, R9 ;  /* 0x32a5706004097823 */ /* 0x000fcc0000000009 */
        /* <DEDUP_REMOVED lines=11> */
.L_x_151:
[----:B------:R-:W-:Y:S05]  /*2f30*/  BSYNC.RECONVERGENT B2 ;  /* 0x0000000000027941 */ /* 0x000fea0003800200 */
.L_x_150:
[----:B------:R-:W0:Y:S02]  /*2f40*/  LDC.64 R2, c[0x0][0x388] ;  /* 0x0000e200ff027b82 */ /* 0x000e240000000a00 */
[----:B0-----:R-:W-:-:S05]  /*2f50*/  IMAD.WIDE R2, R5, 0x4, R2 ;  /* 0x0000000405027825 */ /* 0x001fca00078e0202 */
[----:B------:R-:W-:Y:S01]  /*2f60*/  STG.E desc[UR10][R2.64], R7 ;  /* 0x0000000702007986 */ /* 0x000fe2000c10190a */
[----:B------:R-:W-:Y:S05]  /*2f70*/  EXIT ;  /* 0x000000000000794d */ /* 0x000fea0003800000 */
        .weak           $__internal_2_$__cuda_sm3x_div_rn_noftz_f32_slowpath
        .type           $__internal_2_$__cuda_sm3x_div_rn_noftz_f32_slowpath,@function
        .size           $__internal_2_$__cuda_sm3x_div_rn_noftz_f32_slowpath,(.L_x_166 - $__internal_2_$__cuda_sm3x_div_rn_noftz_f32_slowpath)
$__internal_2_$__cuda_sm3x_div_rn_noftz_f32_slowpath:
        /* <DEDUP_REMOVED lines=33> */
[----:B------:R-:W-:-:S03]  /*3190*/  @!P1 FFMA R17, R3, 1.84467440737095516160e+19, RZ ;  /* 0x5f80000003119823 */ /* 0x000fc600000000ff */
[----:B------:R-:W-:-:S07]  /*31a0*/  @!P1 IADD3 R8, PT, PT, R8, 0x40, RZ ;  /* 0x0000004008089810 */ /* 0x000fce0007ffe0ff */
.L_x_153:
[----:B------:R-:W-:Y:S01]  /*31b0*/  LEA R12, R7, 0xc0800000, 0x17 ;  /* 0xc0800000070c7811 */ /* 0x000fe200078eb8ff */
[----:B------:R-:W-:Y:S01]  /*31c0*/  BSSY.RECONVERGENT B1, `(.L_x_158) ;  /* 0x0000036000017945 */ /* 0x000fe20003800200 */
[----:B------:R-:W-:Y:S02]  /*31d0*/  IADD3 R9, PT, PT, R9, -0x7f, RZ ;  /* 0xffffff8109097810 */ /* 0x000fe40007ffe0ff */
[----:B------:R-:W-:-:S03]  /*31e0*/  IADD3 R21, PT, PT, -R12, R17, RZ ;  /* 0x000000110c157210 */ /* 0x000fc60007ffe1ff */
[----:B------:R-:W-:Y:S01]  /*31f0*/  IMAD R0, R9, -0x800000, R0 ;  /* 0xff80000009007824 */ /* 0x000fe200078e0200 */
[----:B------:R-:W0:Y:S01]  /*3200*/  MUFU.RCP R12, R21 ;  /* 0x00000015000c7308 */ /* 0x000e220000001000 */
[----:B------:R-:W-:Y:S01]  /*3210*/  FADD.FTZ R13, -R21, -RZ ;  /* 0x800000ff150d7221 */ /* 0x000fe20000010100 */
[----:B------:R-:W-:-:S04]  /*3220*/  IADD3 R9, PT, PT, R9, 0x7f, -R7 ;  /* 0x0000007f09097810 */ /* 0x000fc80007ffe807 */
[----:B------:R-:W-:Y:S01]  /*3230*/  IADD3 R9, PT, PT, R9, R8, RZ ;  /* 0x0000000809097210 */ /* 0x000fe20007ffe0ff */
        /* <DEDUP_REMOVED lines=42> */
.L_x_160:
[----:B------:R-:W-:-:S04]  /*34e0*/  LOP3.LUT R0, R0, 0x80000000, RZ, 0xc0, !PT ;  /* 0x8000000000007812 */ /* 0x000fc800078ec0ff */
[----:B------:R-:W-:Y:S01]  /*34f0*/  LOP3.LUT R0, R0, 0x7f800000, RZ, 0xfc, !PT ;  /* 0x7f80000000007812 */ /* 0x000fe200078efcff */
[----:B------:R-:W-:Y:S06]  /*3500*/  BRA `(.L_x_161) ;  /* 0x0000000000047947 */ /* 0x000fec0003800000 */
.L_x_159:
[----:B------:R-:W-:-:S07]  /*3510*/  LEA R0, R9, R0, 0x17 ;  /* 0x0000000009007211 */ /* 0x000fce00078eb8ff */
.L_x_161:
[----:B------:R-:W-:Y:S05]  /*3520*/  BSYNC.RECONVERGENT B1 ;  /* 0x0000000000017941 */ /* 0x000fea0003800200 */
.L_x_158:
[----:B------:R-:W-:Y:S05]  /*3530*/  BRA `(.L_x_162) ;  /* 0x0000000000207947 */ /* 0x000fea0003800000 */
.L_x_157:
[----:B------:R-:W-:-:S04]  /*3540*/  LOP3.LUT R0, R17, 0x80000000, R0, 0x48, !PT ;  /* 0x8000000011007812 */ /* 0x000fc800078e4800 */
[----:B------:R-:W-:Y:S01]  /*3550*/  LOP3.LUT R0, R0, 0x7f800000, RZ, 0xfc, !PT ;  /* 0x7f80000000007812 */ /* 0x000fe200078efcff */
[----:B------:R-:W-:Y:S06]  /*3560*/  BRA `(.L_x_162) ;  /* 0x0000000000147947 */ /* 0x000fec0003800000 */
.L_x_156:
[----:B------:R-:W-:Y:S01]  /*3570*/  LOP3.LUT R0, R17, 0x80000000, R0, 0x48, !PT ;  /* 0x8000000011007812 */ /* 0x000fe200078e4800 */
[----:B------:R-:W-:Y:S06]  /*3580*/  BRA `(.L_x_162) ;  /* 0x00000000000c7947 */ /* 0x000fec0003800000 */
.L_x_155:
[----:B------:R-:W0:Y:S01]  /*3590*/  MUFU.RSQ R0, -QNAN ;  /* 0xffc0000000007908 */ /* 0x000e220000001400 */
[----:B------:R-:W-:Y:S05]  /*35a0*/  BRA `(.L_x_162) ;  /* 0x0000000000047947 */ /* 0x000fea0003800000 */
.L_x_154:
[----:B------:R-:W-:-:S07]  /*35b0*/  FADD.FTZ R0, R0, R3 ;  /* 0x0000000300007221 */ /* 0x000fce0000010000 */
.L_x_162:
[----:B------:R-:W-:Y:S05]  /*35c0*/  BSYNC.RECONVERGENT B0 ;  /* 0x0000000000007941 */ /* 0x000fea0003800200 */
.L_x_152:
[----:B------:R-:W-:Y:S01]  /*35d0*/  HFMA2 R9, -RZ, RZ, 0, 0 ;  /* 0x00000000ff097431 */ /* 0x000fe200000001ff */
[----:B------:R-:W-:Y:S02]  /*35e0*/  MOV R8, R2 ;  /* 0x0000000200087202 */ /* 0x000fe40000000f00 */
[----:B0-----:R-:W-:Y:S02]  /*35f0*/  MOV R7, R0 ;  /* 0x0000000000077202 */ /* 0x001fe40000000f00 */
[----:B------:R-:W-:Y:S05]  /*3600*/  RET.REL.NODEC R8 `(_Z19naiveSoftmax_kernelPfS_ii) ;  /* 0xffffffc8087c7950 */ /* 0x000fea0003c3ffff */
.L_x_163:
        /* <DEDUP_REMOVED lines=15> */
.L_x_166:


//--------------------- .nv.shared._Z24vectorizedSoftmax_kernelPfS_ii --------------------------
	.section	.nv.shared._Z24vectorizedSoftmax_kernelPfS_ii,"aw",@nobits
	.sectionflags	@""
	.align	16
	.zero		1024


//--------------------- .nv.shared.reserved.0     --------------------------
	.section	.nv.shared.reserved.0,"aw",@nobits
	.weak		__nv_reservedSMEM_offset_0_alias
	.size		__nv_reservedSMEM_offset_0_alias, 0, 64
	.other		__nv_reservedSMEM_offset_0_alias,@"STO_CUDA_RESERVED_SHARED STV_DEFAULT"
__nv_reservedSMEM_offset_0_alias:
	.zero		0
	.zero		64


//--------------------- .nv.shared._Z20sharedSoftmax_kernelPfS_ii --------------------------
	.section	.nv.shared._Z20sharedSoftmax_kernelPfS_ii,"aw",@nobits
	.sectionflags	@""
	.align	16
	.zero		1024


//--------------------- .nv.shared._Z19naiveSoftmax_kernelPfS_ii --------------------------
	.section	.nv.shared._Z19naiveSoftmax_kernelPfS_ii,"aw",@nobits
	.sectionflags	@""
	.align	16
	.zero		1024


//--------------------- .nv.constant0._Z24vectorizedSoftmax_kernelPfS_ii --------------------------
	.section	.nv.constant0._Z24vectorizedSoftmax_kernelPfS_ii,"a",@progbits
	.sectionflags	@""
	.align	4
.nv.constant0._Z24vectorizedSoftmax_kernelPfS_ii:
	.zero		920


//--------------------- .nv.constant0._Z20sharedSoftmax_kernelPfS_ii --------------------------
	.section	.nv.constant0._Z20sharedSoftmax_kernelPfS_ii,"a",@progbits
	.sectionflags	@""
	.align	4
.nv.constant0._Z20sharedSoftmax_kernelPfS_ii:
	.zero		920


//--------------------- .nv.constant0._Z19naiveSoftmax_kernelPfS_ii --------------------------
	.section	.nv.constant0._Z19naiveSoftmax_kernelPfS_ii,"a",@progbits
	.sectionflags	@""
	.align	4
.nv.constant0._Z19naiveSoftmax_kernelPfS_ii:
	.zero		920


//--------------------- SYMBOLS --------------------------

	.type		.nv.reservedSmem.offset0,@object
	.size		.nv.reservedSmem.offset0,0x4
	.type		.nv.reservedSmem.cap,@object
	.size		.nv.reservedSmem.cap,0x4
